// auto-generated by cutlass_sweep.gemm — config: {"arch": "sm_90", "cluster_m": 2, "cluster_n": 1, "dtype": "fp16", "stages": 4, "tile_k": 128, "tile_m": 256, "tile_n": 128}
#include "cutlass/cutlass.h"
#include "cutlass/gemm/collective/collective_builder.hpp"
#include "cutlass/gemm/device/gemm_universal_adapter.h"
#include "cutlass/gemm/kernel/gemm_universal.hpp"
#include "cutlass/epilogue/collective/collective_builder.hpp"

using ElemA = cutlass::half_t;
using ElemB = cutlass::half_t;
using ElemCD = cutlass::half_t;
using Acc  = float;
using TileShape    = cute::Shape<cute::_256, cute::_128, cute::_128>;
using ClusterShape = cute::Shape<cute::_2, cute::_1, cute::_1>;

using CollectiveEpilogue = typename cutlass::epilogue::collective::CollectiveBuilder<
    cutlass::arch::Sm90, cutlass::arch::OpClassTensorOp,
    TileShape, ClusterShape,
    cutlass::epilogue::collective::EpilogueTileAuto,
    Acc, Acc,
    ElemCD, cutlass::layout::RowMajor, 128 / cutlass::sizeof_bits<ElemCD>::value,
    ElemCD, cutlass::layout::RowMajor, 128 / cutlass::sizeof_bits<ElemCD>::value,
    cutlass::epilogue::collective::EpilogueScheduleAuto
  >::CollectiveOp;

using CollectiveMainloop = typename cutlass::gemm::collective::CollectiveBuilder<
    cutlass::arch::Sm90, cutlass::arch::OpClassTensorOp,
    ElemA, cutlass::layout::RowMajor, 128 / cutlass::sizeof_bits<ElemA>::value,
    ElemB, cutlass::layout::ColumnMajor, 128 / cutlass::sizeof_bits<ElemB>::value,
    Acc,
    TileShape, ClusterShape,
    cutlass::gemm::collective::StageCount<4>,
    cutlass::gemm::collective::KernelScheduleAuto
  >::CollectiveOp;

using GemmKernel = cutlass::gemm::kernel::GemmUniversal<
    cute::Shape<int,int,int,int>,
    CollectiveMainloop,
    CollectiveEpilogue
>;
using Gemm = cutlass::gemm::device::GemmUniversalAdapter<GemmKernel>;

// Force the device kernel symbol into the cubin without needing a host main.
auto* _anchor = &cutlass::device_kernel<GemmKernel>;


// ===== COMPILED SASS (sm_90a) =====

	.target	sm_90a

	.elftype	@"ET_EXEC"


//--------------------- .note.nv.tkinfo           --------------------------
	.section	.note.nv.tkinfo,"",@"SHT_NOTE"
	.sectionflags	@"SHF_NOTE_NV_TKINFO"
	.tkinfo
        /*0018*/ 	.word	0x00000002
        /*0030*/ 	.string	""
        /*0030*/ 	.string	"ptxas"
        /*0030*/ 	.string	"Cuda compilation tools, release 13.0, V13.0.88"
        /*0030*/ 	.string	"Build cuda_13.0.r13.0/compiler.36424714_0"
        /*0030*/ 	.string	"-arch sm_90a -m 64 "



//--------------------- .note.nv.cuinfo           --------------------------
	.section	.note.nv.cuinfo,"",@"SHT_NOTE"
	.sectionflags	@"SHF_NOTE_NV_CUINFO"
        /*0018*/ 	.short	0x0002
        /*001a*/ 	.short	0x005a
        /*001c*/ 	.short	0x0082
	.zero		2


//--------------------- .nv.info                  --------------------------
	.section	.nv.info,"",@"SHT_CUDA_INFO"
	.align	4


	//----- nvinfo : EIATTR_REGCOUNT
	.align		4
        /*0000*/ 	.byte	0x04, 0x2f
        /*0002*/ 	.short	(.L_15 - .L_14)
	.align		4
.L_14:
        /*0004*/ 	.word	index@(_ZN7cutlass13device_kernelINS_4gemm6kernel13GemmUniversalIN4cute5tupleIJiiiiEEENS1_10collective13CollectiveMmaINS1_34MainloopSm90TmaGmmaWarpSpecializedILi4ENS5_IJNS4_1CILi2EEENSA_ILi1EEESC_EEENS1_35KernelTmaWarpSpecializedCooperativeEEENS5_IJNSA_ILi256EEENSA_ILi128EEESH_EEENS_6half_tENS5_IJlSC_lEEESJ_SK_NS4_8TiledMMAINS4_8MMA_AtomIJNS4_4SM904GMMA26MMA_64x128x16_F32F16F16_SSILNSO_5MajorE0ELSQ_0ELNSO_7ScaleInE1ELSR_1EEEEEENS4_6LayoutISD_NS5_IJSC_NSA_ILi0EEESV_EEEEENS5_IJNS4_10UnderscoreESY_SY_EEEEENS4_13SM90_TMA_LOADENS4_14ComposedLayoutINS4_7SwizzleILi3ELi4ELi3EEENS4_18smem_ptr_flag_bitsILi16EEENSU_INS5_IJNSA_ILi8EEENSA_ILi64EEEEEENS5_IJS18_SC_EEEEEEEvNS4_8identityENS4_23SM90_TMA_LOAD_MULTICASTES1C_vS1D_EENS_8epilogue10collective6detail29Sm90TmaWarpSpecializedAdapterINS1H_15DefaultEpilogueISJ_SK_SK_NS1G_6thread17LinearCombinationISJ_Li1EffLNS1L_9ScaleType4KindE0ELNS_15FloatRoundStyleE2ESJ_EENS1_15EpilogueDefaultEEEEEvvEEEEvNT_6ParamsE)
        /*0008*/ 	.word	0x000000a8


	//----- nvinfo : EIATTR_FRAME_SIZE
	.align		4
.L_15:
        /*000c*/ 	.byte	0x04, 0x11
        /*000e*/ 	.short	(.L_17 - .L_16)
	.align		4
.L_16:
        /*0010*/ 	.word	index@(_ZN7cutlass13device_kernelINS_4gemm6kernel13GemmUniversalIN4cute5tupleIJiiiiEEENS1_10collective13CollectiveMmaINS1_34MainloopSm90TmaGmmaWarpSpecializedILi4ENS5_IJNS4_1CILi2EEENSA_ILi1EEESC_EEENS1_35KernelTmaWarpSpecializedCooperativeEEENS5_IJNSA_ILi256EEENSA_ILi128EEESH_EEENS_6half_tENS5_IJlSC_lEEESJ_SK_NS4_8TiledMMAINS4_8MMA_AtomIJNS4_4SM904GMMA26MMA_64x128x16_F32F16F16_SSILNSO_5MajorE0ELSQ_0ELNSO_7ScaleInE1ELSR_1EEEEEENS4_6LayoutISD_NS5_IJSC_NSA_ILi0EEESV_EEEEENS5_IJNS4_10UnderscoreESY_SY_EEEEENS4_13SM90_TMA_LOADENS4_14ComposedLayoutINS4_7SwizzleILi3ELi4ELi3EEENS4_18smem_ptr_flag_bitsILi16EEENSU_INS5_IJNSA_ILi8EEENSA_ILi64EEEEEENS5_IJS18_SC_EEEEEEEvNS4_8identityENS4_23SM90_TMA_LOAD_MULTICASTES1C_vS1D_EENS_8epilogue10collective6detail29Sm90TmaWarpSpecializedAdapterINS1H_15DefaultEpilogueISJ_SK_SK_NS1G_6thread17LinearCombinationISJ_Li1EffLNS1L_9ScaleType4KindE0ELNS_15FloatRoundStyleE2ESJ_EENS1_15EpilogueDefaultEEEEEvvEEEEvNT_6ParamsE)
        /*0014*/ 	.word	0x00000000


	//----- nvinfo : EIATTR_MIN_STACK_SIZE
	.align		4
.L_17:
        /*0018*/ 	.byte	0x04, 0x12
        /*001a*/ 	.short	(.L_19 - .L_18)
	.align		4
.L_18:
        /*001c*/ 	.word	index@(_ZN7cutlass13device_kernelINS_4gemm6kernel13GemmUniversalIN4cute5tupleIJiiiiEEENS1_10collective13CollectiveMmaINS1_34MainloopSm90TmaGmmaWarpSpecializedILi4ENS5_IJNS4_1CILi2EEENSA_ILi1EEESC_EEENS1_35KernelTmaWarpSpecializedCooperativeEEENS5_IJNSA_ILi256EEENSA_ILi128EEESH_EEENS_6half_tENS5_IJlSC_lEEESJ_SK_NS4_8TiledMMAINS4_8MMA_AtomIJNS4_4SM904GMMA26MMA_64x128x16_F32F16F16_SSILNSO_5MajorE0ELSQ_0ELNSO_7ScaleInE1ELSR_1EEEEEENS4_6LayoutISD_NS5_IJSC_NSA_ILi0EEESV_EEEEENS5_IJNS4_10UnderscoreESY_SY_EEEEENS4_13SM90_TMA_LOADENS4_14ComposedLayoutINS4_7SwizzleILi3ELi4ELi3EEENS4_18smem_ptr_flag_bitsILi16EEENSU_INS5_IJNSA_ILi8EEENSA_ILi64EEEEEENS5_IJS18_SC_EEEEEEEvNS4_8identityENS4_23SM90_TMA_LOAD_MULTICASTES1C_vS1D_EENS_8epilogue10collective6detail29Sm90TmaWarpSpecializedAdapterINS1H_15DefaultEpilogueISJ_SK_SK_NS1G_6thread17LinearCombinationISJ_Li1EffLNS1L_9ScaleType4KindE0ELNS_15FloatRoundStyleE2ESJ_EENS1_15EpilogueDefaultEEEEEvvEEEEvNT_6ParamsE)
        /*0020*/ 	.word	0x00000000
.L_19:


//--------------------- .nv.compat                --------------------------
	.section	.nv.compat,"",@"SHT_CUDA_COMPAT_INFO"
	.align	4
        /*0000*/ 	.byte	0x02, 0x09, 0x01, 0x00, 0x02, 0x02, 0x04, 0x00, 0x02, 0x05, 0x05, 0x00, 0x03, 0x07, 0x01, 0x01
        /*0010*/ 	.byte	0x02, 0x03, 0x01, 0x00, 0x02, 0x06, 0x01, 0x00, 0x04, 0x0b, 0x08, 0x00, 0x00, 0x00, 0x00, 0x00
        /*0020*/ 	.byte	0x00, 0x00, 0x00, 0x00


//--------------------- .nv.info._ZN7cutlass13device_kernelINS_4gemm6kernel13GemmUniversalIN4cute5tupleIJiiiiEEENS1_10collective13CollectiveMmaINS1_34MainloopSm90TmaGmmaWarpSpecializedILi4ENS5_IJNS4_1CILi2EEENSA_ILi1EEESC_EEENS1_35KernelTmaWarpSpecializedCooperativeEEENS5_IJNSA_ILi256EEENSA_ILi128EEESH_EEENS_6half_tENS5_IJlSC_lEEESJ_SK_NS4_8TiledMMAINS4_8MMA_AtomIJNS4_4SM904GMMA26MMA_64x128x16_F32F16F16_SSILNSO_5MajorE0ELSQ_0ELNSO_7ScaleInE1ELSR_1EEEEEENS4_6LayoutISD_NS5_IJSC_NSA_ILi0EEESV_EEEEENS5_IJNS4_10UnderscoreESY_SY_EEEEENS4_13SM90_TMA_LOADENS4_14ComposedLayoutINS4_7SwizzleILi3ELi4ELi3EEENS4_18smem_ptr_flag_bitsILi16EEENSU_INS5_IJNSA_ILi8EEENSA_ILi64EEEEEENS5_IJS18_SC_EEEEEEEvNS4_8identityENS4_23SM90_TMA_LOAD_MULTICASTES1C_vS1D_EENS_8epilogue10collective6detail29Sm90TmaWarpSpecializedAdapterINS1H_15DefaultEpilogueISJ_SK_SK_NS1G_6thread17LinearCombinationISJ_Li1EffLNS1L_9ScaleType4KindE0ELNS_15FloatRoundStyleE2ESJ_EENS1_15EpilogueDefaultEEEEEvvEEEEvNT_6ParamsE --------------------------
	.section	.nv.info._ZN7cutlass13device_kernelINS_4gemm6kernel13GemmUniversalIN4cute5tupleIJiiiiEEENS1_10collective13CollectiveMmaINS1_34MainloopSm90TmaGmmaWarpSpecializedILi4ENS5_IJNS4_1CILi2EEENSA_ILi1EEESC_EEENS1_35KernelTmaWarpSpecializedCooperativeEEENS5_IJNSA_ILi256EEENSA_ILi128EEESH_EEENS_6half_tENS5_IJlSC_lEEESJ_SK_NS4_8TiledMMAINS4_8MMA_AtomIJNS4_4SM904GMMA26MMA_64x128x16_F32F16F16_SSILNSO_5MajorE0ELSQ_0ELNSO_7ScaleInE1ELSR_1EEEEEENS4_6LayoutISD_NS5_IJSC_NSA_ILi0EEESV_EEEEENS5_IJNS4_10UnderscoreESY_SY_EEEEENS4_13SM90_TMA_LOADENS4_14ComposedLayoutINS4_7SwizzleILi3ELi4ELi3EEENS4_18smem_ptr_flag_bitsILi16EEENSU_INS5_IJNSA_ILi8EEENSA_ILi64EEEEEENS5_IJS18_SC_EEEEEEEvNS4_8identityENS4_23SM90_TMA_LOAD_MULTICASTES1C_vS1D_EENS_8epilogue10collective6detail29Sm90TmaWarpSpecializedAdapterINS1H_15DefaultEpilogueISJ_SK_SK_NS1G_6thread17LinearCombinationISJ_Li1EffLNS1L_9ScaleType4KindE0ELNS_15FloatRoundStyleE2ESJ_EENS1_15EpilogueDefaultEEEEEvvEEEEvNT_6ParamsE,"",@"SHT_CUDA_INFO"
	.sectionflags	@""
	.align	4


	//----- nvinfo : EIATTR_CUDA_API_VERSION
	.align		4
        /*0000*/ 	.byte	0x04, 0x37
        /*0002*/ 	.short	(.L_21 - .L_20)
.L_20:
        /*0004*/ 	.word	0x00000082


	//----- nvinfo : EIATTR_KPARAM_INFO
	.align		4
.L_21:
        /*0008*/ 	.byte	0x04, 0x17
        /*000a*/ 	.short	(.L_23 - .L_22)
.L_22:
        /*000c*/ 	.word	0x00000000
        /*0010*/ 	.short	0x0000
        /*0012*/ 	.short	0x0070
        /*0014*/ 	.byte	0x00, 0xf0, 0x01, 0x10


	//----- nvinfo : EIATTR_SPARSE_MMA_MASK
	.align		4
.L_23:
        /*0018*/ 	.byte	0x03, 0x50
        /*001a*/ 	.short	0x0000


	//----- nvinfo : EIATTR_MAXREG_COUNT
	.align		4
        /*001c*/ 	.byte	0x03, 0x1b
        /*001e*/ 	.short	0x00a8


	//----- nvinfo : EIATTR_NUM_BARRIERS
	.align		4
        /*0020*/ 	.byte	0x02, 0x4c
        /*0022*/ 	.byte	0x01
	.zero		1


	//----- nvinfo : EIATTR_EXTERNS
	.align		4
        /*0024*/ 	.byte	0x04, 0x0f
        /*0026*/ 	.short	(.L_25 - .L_24)


	//   ....[0]....
	.align		4
.L_24:
        /*0028*/ 	.word	index@(__assertfail)


	//----- nvinfo : EIATTR_MERCURY_ISA_VERSION
	.align		4
.L_25:
        /*002c*/ 	.byte	0x03, 0x5f
        /*002e*/ 	.short	0x0101


	//----- nvinfo : EIATTR_INT_WARP_WIDE_INSTR_OFFSETS
	.align		4
        /*0030*/ 	.byte	0x04, 0x31
        /*0032*/ 	.short	(.L_27 - .L_26)


	//   ....[0]....
.L_26:
        /*0034*/ 	.word	0x00000480


	//   ....[1]....
        /*0038*/ 	.word	0x000004b0


	//   ....[2]....
        /*003c*/ 	.word	0x00000670


	//   ....[3]....
        /*0040*/ 	.word	0x00002560


	//----- nvinfo : EIATTR_COOP_GROUP_MASK_REGIDS
	.align		4
.L_27:
        /*0044*/ 	.byte	0x04, 0x29
        /*0046*/ 	.short	(.L_29 - .L_28)


	//   ....[0]....
.L_28:
        /*0048*/ 	.word	0xffffffff


	//   ....[1]....
        /*004c*/ 	.word	0xffffffff


	//   ....[2]....
        /*0050*/ 	.word	0xffffffff


	//   ....[3]....
        /*0054*/ 	.word	0xffffffff


	//   ....[4]....
        /*0058*/ 	.word	0xffffffff


	//   ....[5]....
        /*005c*/ 	.word	0xffffffff


	//----- nvinfo : EIATTR_COOP_GROUP_INSTR_OFFSETS
	.align		4
.L_29:
        /*0060*/ 	.byte	0x04, 0x28
        /*0062*/ 	.short	(.L_31 - .L_30)


	//   ....[0]....
.L_30:
        /*0064*/ 	.word	0x00000060


	//   ....[1]....
        /*0068*/ 	.word	0x00000070


	//   ....[2]....
        /*006c*/ 	.word	0x00000130


	//   ....[3]....
        /*0070*/ 	.word	0x000002d0


	//   ....[4]....
        /*0074*/ 	.word	0x000007f0


	//   ....[5]....
        /*0078*/ 	.word	0x00001240


	//----- nvinfo : EIATTR_REG_RECONFIG
	.align		4
.L_31:
        /*007c*/ 	.byte	0x01, 0x54
	.zero		2


	//----- nvinfo : EIATTR_SYSCALL_OFFSETS
	.align		4
        /*0080*/ 	.byte	0x04, 0x46
        /*0082*/ 	.short	(.L_33 - .L_32)


	//   ....[0]....
.L_32:
        /*0084*/ 	.word	0x00001400


	//----- nvinfo : EIATTR_MBARRIER_INSTR_OFFSETS
	.align		4
.L_33:
        /*0088*/ 	.byte	0x04, 0x39
        /*008a*/ 	.short	(.L_35 - .L_34)


	//   ....[0]....
.L_34:
        /*008c*/ 	.word	0x00000230
        /*0090*/ 	.word	0x000000ff
        /*0094*/ 	.word	0x00000000
        /*0098*/ 	.short	0x0100
        /*009a*/ 	.byte	0x08
	.zero		1


	//   ....[1]....
        /*009c*/ 	.word	0x00000240
        /*00a0*/ 	.word	0x000000ff
        /*00a4*/ 	.word	0x00000020
        /*00a8*/ 	.short	0x0100
        /*00aa*/ 	.byte	0x08
	.zero		1


	//   ....[2]....
        /*00ac*/ 	.word	0x00000250
        /*00b0*/ 	.word	0x000000ff
        /*00b4*/ 	.word	0x00000008
        /*00b8*/ 	.short	0x0100
        /*00ba*/ 	.byte	0x08
	.zero		1


	//   ....[3]....
        /*00bc*/ 	.word	0x00000260
        /*00c0*/ 	.word	0x000000ff
        /*00c4*/ 	.word	0x00000028
        /*00c8*/ 	.short	0x0100
        /*00ca*/ 	.byte	0x08
	.zero		1


	//   ....[4]....
        /*00cc*/ 	.word	0x00000270
        /*00d0*/ 	.word	0x000000ff
        /*00d4*/ 	.word	0x00000010
        /*00d8*/ 	.short	0x0100
        /*00da*/ 	.byte	0x08
	.zero		1


	//   ....[5]....
        /*00dc*/ 	.word	0x00000280
        /*00e0*/ 	.word	0x000000ff
        /*00e4*/ 	.word	0x00000030
        /*00e8*/ 	.short	0x0100
        /*00ea*/ 	.byte	0x08
	.zero		1


	//   ....[6]....
        /*00ec*/ 	.word	0x00000290
        /*00f0*/ 	.word	0x000000ff
        /*00f4*/ 	.word	0x00000018
        /*00f8*/ 	.short	0x0100
        /*00fa*/ 	.byte	0x08
	.zero		1


	//   ....[7]....
        /*00fc*/ 	.word	0x000002a0
        /*0100*/ 	.word	0x000000ff
        /*0104*/ 	.word	0x00000038
        /*0108*/ 	.short	0x0100
        /*010a*/ 	.byte	0x08
	.zero		1


	//   ....[8]....
        /*010c*/ 	.word	0x000006f0
        /*0110*/ 	.word	0x000000ff
        /*0114*/ 	.word	0x00000050
        /*0118*/ 	.short	0x0100
        /*011a*/ 	.byte	0x06
	.zero		1


	//   ....[9]....
        /*011c*/ 	.word	0x00000780
        /*0120*/ 	.word	0x000000ff
        /*0124*/ 	.word	0x00000058
        /*0128*/ 	.short	0x0100
        /*012a*/ 	.byte	0x06
	.zero		1


	//   ....[10]....
        /*012c*/ 	.word	0x000014c0
        /*0130*/ 	.word	0x00000003
        /*0134*/ 	.word	0x00000000
        /*0138*/ 	.short	0x010a
        /*013a*/ 	.byte	0x3f
	.zero		1


	//   ....[11]....
        /*013c*/ 	.word	0x00001500
        /*0140*/ 	.word	0x00000003
        /*0144*/ 	.word	0x00000000
        /*0148*/ 	.short	0x010a
        /*014a*/ 	.byte	0x3f
	.zero		1


	//   ....[12]....
        /*014c*/ 	.word	0x00001d20
        /*0150*/ 	.word	0x00000005
        /*0154*/ 	.word	0x00000000
        /*0158*/ 	.short	0x010a
        /*015a*/ 	.byte	0x3f
	.zero		1


	//   ....[13]....
        /*015c*/ 	.word	0x00001d60
        /*0160*/ 	.word	0x00000005
        /*0164*/ 	.word	0x00000000
        /*0168*/ 	.short	0x010a
        /*016a*/ 	.byte	0x3f
	.zero		1


	//   ....[14]....
        /*016c*/ 	.word	0x00002400
        /*0170*/ 	.word	0x00000005
        /*0174*/ 	.word	0x00000000
        /*0178*/ 	.short	0x0101
        /*017a*/ 	.byte	0x3f
	.zero		1


	//   ....[15]....
        /*017c*/ 	.word	0x000025e0
        /*0180*/ 	.word	0x00000003
        /*0184*/ 	.word	0x00000000
        /*0188*/ 	.short	0x0101
        /*018a*/ 	.byte	0x3f
	.zero		1


	//   ....[16]....
        /*018c*/ 	.word	0x0000be10
        /*0190*/ 	.word	0x00000014
        /*0194*/ 	.word	0x00000020
        /*0198*/ 	.short	0x010a
        /*019a*/ 	.byte	0x3f
	.zero		1


	//   ....[17]....
        /*019c*/ 	.word	0x0000c290
        /*01a0*/ 	.word	0x00000005
        /*01a4*/ 	.word	0x00000058
        /*01a8*/ 	.short	0x0101
        /*01aa*/ 	.byte	0x3f
	.zero		1


	//   ....[18]....
        /*01ac*/ 	.word	0x0000c9b0
        /*01b0*/ 	.word	0x00000007
        /*01b4*/ 	.word	0x00000000
        /*01b8*/ 	.short	0x010a
        /*01ba*/ 	.byte	0x3f
	.zero		1


	//   ....[19]....
        /*01bc*/ 	.word	0x0000ca30
        /*01c0*/ 	.word	0x00000008
        /*01c4*/ 	.word	0x00000000
        /*01c8*/ 	.short	0x010a
        /*01ca*/ 	.byte	0x3f
	.zero		1


	//   ....[20]....
        /*01cc*/ 	.word	0x0000cac0
        /*01d0*/ 	.word	0x0000000b
        /*01d4*/ 	.word	0x00000000
        /*01d8*/ 	.short	0x010a
        /*01da*/ 	.byte	0x3f
	.zero		1


	//   ....[21]....
        /*01dc*/ 	.word	0x0000cb50
        /*01e0*/ 	.word	0x00000003
        /*01e4*/ 	.word	0x00000000
        /*01e8*/ 	.short	0x010a
        /*01ea*/ 	.byte	0x3f
	.zero		1


	//   ....[22]....
        /*01ec*/ 	.word	0x0000cbb0
        /*01f0*/ 	.word	0x00000003
        /*01f4*/ 	.word	0x00000000
        /*01f8*/ 	.short	0x010a
        /*01fa*/ 	.byte	0x3f
	.zero		1


	//   ....[23]....
        /*01fc*/ 	.word	0x0000cc00
        /*0200*/ 	.word	0x00000005
        /*0204*/ 	.word	0x00000000
        /*0208*/ 	.short	0x010a
        /*020a*/ 	.byte	0x3f
	.zero		1


	//   ....[24]....
        /*020c*/ 	.word	0x0000ccd0
        /*0210*/ 	.word	0x00000014
        /*0214*/ 	.word	0x00000020
        /*0218*/ 	.short	0x010a
        /*021a*/ 	.byte	0x3f
	.zero		1


	//   ....[25]....
        /*021c*/ 	.word	0x0000cda0
        /*0220*/ 	.word	0x00000007
        /*0224*/ 	.word	0x00000000
        /*0228*/ 	.short	0x010a
        /*022a*/ 	.byte	0x3f
	.zero		1


	//   ....[26]....
        /*022c*/ 	.word	0x0000cdf0
        /*0230*/ 	.word	0x00000008
        /*0234*/ 	.word	0x00000000
        /*0238*/ 	.short	0x010a
        /*023a*/ 	.byte	0x3f
	.zero		1


	//   ....[27]....
        /*023c*/ 	.word	0x0000ce40
        /*0240*/ 	.word	0x0000000b
        /*0244*/ 	.word	0x00000000
        /*0248*/ 	.short	0x010a
        /*024a*/ 	.byte	0x3f
	.zero		1


	//----- nvinfo : EIATTR_NUM_MBARRIERS
	.align		4
.L_35:
        /*024c*/ 	.byte	0x03, 0x38
        /*024e*/ 	.short	0x000a


	//----- nvinfo : EIATTR_EXIT_INSTR_OFFSETS
	.align		4
        /*0250*/ 	.byte	0x04, 0x1c
        /*0252*/ 	.short	(.L_37 - .L_36)


	//   ....[0]....
.L_36:
        /*0254*/ 	.word	0x00000950


	//   ....[1]....
        /*0258*/ 	.word	0x00001170


	//   ....[2]....
        /*025c*/ 	.word	0x0000b520


	//   ....[3]....
        /*0260*/ 	.word	0x0000ba80


	//   ....[4]....
        /*0264*/ 	.word	0x0000cba0


	//----- nvinfo : EIATTR_MAX_THREADS
	.align		4
.L_37:
        /*0268*/ 	.byte	0x04, 0x05
        /*026a*/ 	.short	(.L_39 - .L_38)
.L_38:
        /*026c*/ 	.word	0x00000180
        /*0270*/ 	.word	0x00000001
        /*0274*/ 	.word	0x00000001


	//----- nvinfo : EIATTR_CRS_STACK_SIZE
	.align		4
.L_39:
        /*0278*/ 	.byte	0x04, 0x1e
        /*027a*/ 	.short	(.L_41 - .L_40)
.L_40:
        /*027c*/ 	.word	0x00000000


	//----- nvinfo : EIATTR_CBANK_PARAM_SIZE
	.align		4
.L_41:
        /*0280*/ 	.byte	0x03, 0x19
        /*0282*/ 	.short	0x0470


	//----- nvinfo : EIATTR_PARAM_CBANK
	.align		4
        /*0284*/ 	.byte	0x04, 0x0a
        /*0286*/ 	.short	(.L_43 - .L_42)
	.align		4
.L_42:
        /*0288*/ 	.word	index@(.nv.constant0._ZN7cutlass13device_kernelINS_4gemm6kernel13GemmUniversalIN4cute5tupleIJiiiiEEENS1_10collective13CollectiveMmaINS1_34MainloopSm90TmaGmmaWarpSpecializedILi4ENS5_IJNS4_1CILi2EEENSA_ILi1EEESC_EEENS1_35KernelTmaWarpSpecializedCooperativeEEENS5_IJNSA_ILi256EEENSA_ILi128EEESH_EEENS_6half_tENS5_IJlSC_lEEESJ_SK_NS4_8TiledMMAINS4_8MMA_AtomIJNS4_4SM904GMMA26MMA_64x128x16_F32F16F16_SSILNSO_5MajorE0ELSQ_0ELNSO_7ScaleInE1ELSR_1EEEEEENS4_6LayoutISD_NS5_IJSC_NSA_ILi0EEESV_EEEEENS5_IJNS4_10UnderscoreESY_SY_EEEEENS4_13SM90_TMA_LOADENS4_14ComposedLayoutINS4_7SwizzleILi3ELi4ELi3EEENS4_18smem_ptr_flag_bitsILi16EEENSU_INS5_IJNSA_ILi8EEENSA_ILi64EEEEEENS5_IJS18_SC_EEEEEEEvNS4_8identityENS4_23SM90_TMA_LOAD_MULTICASTES1C_vS1D_EENS_8epilogue10collective6detail29Sm90TmaWarpSpecializedAdapterINS1H_15DefaultEpilogueISJ_SK_SK_NS1G_6thread17LinearCombinationISJ_Li1EffLNS1L_9ScaleType4KindE0ELNS_15FloatRoundStyleE2ESJ_EENS1_15EpilogueDefaultEEEEEvvEEEEvNT_6ParamsE)
        /*028c*/ 	.short	0x0210
        /*028e*/ 	.short	0x0470


	//----- nvinfo : EIATTR_SW_WAR
	.align		4
.L_43:
        /*0290*/ 	.byte	0x04, 0x36
        /*0292*/ 	.short	(.L_45 - .L_44)
.L_44:
        /*0294*/ 	.word	0x00000008
.L_45:


//--------------------- .nv.callgraph             --------------------------
	.section	.nv.callgraph,"",@"SHT_CUDA_CALLGRAPH"
	.align	4
	.sectionentsize	8
	.align		4
        /*0000*/ 	.word	0x00000000
	.align		4
        /*0004*/ 	.word	0xffffffff
	.align		4
        /*0008*/ 	.word	index@(_ZN7cutlass13device_kernelINS_4gemm6kernel13GemmUniversalIN4cute5tupleIJiiiiEEENS1_10collective13CollectiveMmaINS1_34MainloopSm90TmaGmmaWarpSpecializedILi4ENS5_IJNS4_1CILi2EEENSA_ILi1EEESC_EEENS1_35KernelTmaWarpSpecializedCooperativeEEENS5_IJNSA_ILi256EEENSA_ILi128EEESH_EEENS_6half_tENS5_IJlSC_lEEESJ_SK_NS4_8TiledMMAINS4_8MMA_AtomIJNS4_4SM904GMMA26MMA_64x128x16_F32F16F16_SSILNSO_5MajorE0ELSQ_0ELNSO_7ScaleInE1ELSR_1EEEEEENS4_6LayoutISD_NS5_IJSC_NSA_ILi0EEESV_EEEEENS5_IJNS4_10UnderscoreESY_SY_EEEEENS4_13SM90_TMA_LOADENS4_14ComposedLayoutINS4_7SwizzleILi3ELi4ELi3EEENS4_18smem_ptr_flag_bitsILi16EEENSU_INS5_IJNSA_ILi8EEENSA_ILi64EEEEEENS5_IJS18_SC_EEEEEEEvNS4_8identityENS4_23SM90_TMA_LOAD_MULTICASTES1C_vS1D_EENS_8epilogue10collective6detail29Sm90TmaWarpSpecializedAdapterINS1H_15DefaultEpilogueISJ_SK_SK_NS1G_6thread17LinearCombinationISJ_Li1EffLNS1L_9ScaleType4KindE0ELNS_15FloatRoundStyleE2ESJ_EENS1_15EpilogueDefaultEEEEEvvEEEEvNT_6ParamsE)
	.align		4
        /*000c*/ 	.word	index@(__assertfail)
	.align		4
        /*0010*/ 	.word	0x00000000
	.align		4
        /*0014*/ 	.word	0xfffffffe
	.align		4
        /*0018*/ 	.word	0x00000000
	.align		4
        /*001c*/ 	.word	0xfffffffd
	.align		4
        /*0020*/ 	.word	0x00000000
	.align		4
        /*0024*/ 	.word	0xfffffffc


//--------------------- .nv.constant4             --------------------------
	.section	.nv.constant4,"a",@progbits
	.align	8
	.align		8
.nv.constant4:
        /*0000*/ 	.dword	__assertfail
	.align		8
        /*0008*/ 	.dword	__unnamed_1
	.align		8
        /*0010*/ 	.dword	_ZN39_INTERNAL_23d56177_4_k_cu_c9b06f7c_39424cuda3std3__45__cpo5beginE
	.align		8
        /*0018*/ 	.dword	_ZN39_INTERNAL_23d56177_4_k_cu_c9b06f7c_39424cuda3std3__45__cpo3endE
	.align		8
        /*0020*/ 	.dword	_ZN39_INTERNAL_23d56177_4_k_cu_c9b06f7c_39424cuda3std3__45__cpo6cbeginE
	.align		8
        /*0028*/ 	.dword	_ZN39_INTERNAL_23d56177_4_k_cu_c9b06f7c_39424cuda3std3__45__cpo4cendE
	.align		8
        /*0030*/ 	.dword	_ZN39_INTERNAL_23d56177_4_k_cu_c9b06f7c_39424cuda3std3__441_GLOBAL__N__23d56177_4_k_cu_c9b06f7c_39426ignoreE
	.align		8
        /*0038*/ 	.dword	_ZN39_INTERNAL_23d56177_4_k_cu_c9b06f7c_39424cuda3std3__419piecewise_constructE
	.align		8
        /*0040*/ 	.dword	_ZN39_INTERNAL_23d56177_4_k_cu_c9b06f7c_39424cuda3std3__48in_placeE
	.align		8
        /*0048*/ 	.dword	_ZN39_INTERNAL_23d56177_4_k_cu_c9b06f7c_39424cuda3std6ranges3__45__cpo4swapE
	.align		8
        /*0050*/ 	.dword	_ZN39_INTERNAL_23d56177_4_k_cu_c9b06f7c_39424cuda3std6ranges3__45__cpo9iter_moveE
	.align		8
        /*0058*/ 	.dword	_ZN39_INTERNAL_23d56177_4_k_cu_c9b06f7c_39424cute7productE
	.align		8
        /*0060*/ 	.dword	_ZN39_INTERNAL_23d56177_4_k_cu_c9b06f7c_39424cute1_E
	.align		8
        /*0068*/ 	.dword	$str$22
	.align		8
        /*0070*/ 	.dword	$str$23


//--------------------- .text._ZN7cutlass13device_kernelINS_4gemm6kernel13GemmUniversalIN4cute5tupleIJiiiiEEENS1_10collective13CollectiveMmaINS1_34MainloopSm90TmaGmmaWarpSpecializedILi4ENS5_IJNS4_1CILi2EEENSA_ILi1EEESC_EEENS1_35KernelTmaWarpSpecializedCooperativeEEENS5_IJNSA_ILi256EEENSA_ILi128EEESH_EEENS_6half_tENS5_IJlSC_lEEESJ_SK_NS4_8TiledMMAINS4_8MMA_AtomIJNS4_4SM904GMMA26MMA_64x128x16_F32F16F16_SSILNSO_5MajorE0ELSQ_0ELNSO_7ScaleInE1ELSR_1EEEEEENS4_6LayoutISD_NS5_IJSC_NSA_ILi0EEESV_EEEEENS5_IJNS4_10UnderscoreESY_SY_EEEEENS4_13SM90_TMA_LOADENS4_14ComposedLayoutINS4_7SwizzleILi3ELi4ELi3EEENS4_18smem_ptr_flag_bitsILi16EEENSU_INS5_IJNSA_ILi8EEENSA_ILi64EEEEEENS5_IJS18_SC_EEEEEEEvNS4_8identityENS4_23SM90_TMA_LOAD_MULTICASTES1C_vS1D_EENS_8epilogue10collective6detail29Sm90TmaWarpSpecializedAdapterINS1H_15DefaultEpilogueISJ_SK_SK_NS1G_6thread17LinearCombinationISJ_Li1EffLNS1L_9ScaleType4KindE0ELNS_15FloatRoundStyleE2ESJ_EENS1_15EpilogueDefaultEEEEEvvEEEEvNT_6ParamsE --------------------------
	.section	.text._ZN7cutlass13device_kernelINS_4gemm6kernel13GemmUniversalIN4cute5tupleIJiiiiEEENS1_10collective13CollectiveMmaINS1_34MainloopSm90TmaGmmaWarpSpecializedILi4ENS5_IJNS4_1CILi2EEENSA_ILi1EEESC_EEENS1_35KernelTmaWarpSpecializedCooperativeEEENS5_IJNSA_ILi256EEENSA_ILi128EEESH_EEENS_6half_tENS5_IJlSC_lEEESJ_SK_NS4_8TiledMMAINS4_8MMA_AtomIJNS4_4SM904GMMA26MMA_64x128x16_F32F16F16_SSILNSO_5MajorE0ELSQ_0ELNSO_7ScaleInE1ELSR_1EEEEEENS4_6LayoutISD_NS5_IJSC_NSA_ILi0EEESV_EEEEENS5_IJNS4_10UnderscoreESY_SY_EEEEENS4_13SM90_TMA_LOADENS4_14ComposedLayoutINS4_7SwizzleILi3ELi4ELi3EEENS4_18smem_ptr_flag_bitsILi16EEENSU_INS5_IJNSA_ILi8EEENSA_ILi64EEEEEENS5_IJS18_SC_EEEEEEEvNS4_8identityENS4_23SM90_TMA_LOAD_MULTICASTES1C_vS1D_EENS_8epilogue10collective6detail29Sm90TmaWarpSpecializedAdapterINS1H_15DefaultEpilogueISJ_SK_SK_NS1G_6thread17LinearCombinationISJ_Li1EffLNS1L_9ScaleType4KindE0ELNS_15FloatRoundStyleE2ESJ_EENS1_15EpilogueDefaultEEEEEvvEEEEvNT_6ParamsE,"ax",@progbits
	.align	128
.text._ZN7cutlass13device_kernelINS_4gemm6kernel13GemmUniversalIN4cute5tupleIJiiiiEEENS1_10collective13CollectiveMmaINS1_34MainloopSm90TmaGmmaWarpSpecializedILi4ENS5_IJNS4_1CILi2EEENSA_ILi1EEESC_EEENS1_35KernelTmaWarpSpecializedCooperativeEEENS5_IJNSA_ILi256EEENSA_ILi128EEESH_EEENS_6half_tENS5_IJlSC_lEEESJ_SK_NS4_8TiledMMAINS4_8MMA_AtomIJNS4_4SM904GMMA26MMA_64x128x16_F32F16F16_SSILNSO_5MajorE0ELSQ_0ELNSO_7ScaleInE1ELSR_1EEEEEENS4_6LayoutISD_NS5_IJSC_NSA_ILi0EEESV_EEEEENS5_IJNS4_10UnderscoreESY_SY_EEEEENS4_13SM90_TMA_LOADENS4_14ComposedLayoutINS4_7SwizzleILi3ELi4ELi3EEENS4_18smem_ptr_flag_bitsILi16EEENSU_INS5_IJNSA_ILi8EEENSA_ILi64EEEEEENS5_IJS18_SC_EEEEEEEvNS4_8identityENS4_23SM90_TMA_LOAD_MULTICASTES1C_vS1D_EENS_8epilogue10collective6detail29Sm90TmaWarpSpecializedAdapterINS1H_15DefaultEpilogueISJ_SK_SK_NS1G_6thread17LinearCombinationISJ_Li1EffLNS1L_9ScaleType4KindE0ELNS_15FloatRoundStyleE2ESJ_EENS1_15EpilogueDefaultEEEEEvvEEEEvNT_6ParamsE:
        .type           _ZN7cutlass13device_kernelINS_4gemm6kernel13GemmUniversalIN4cute5tupleIJiiiiEEENS1_10collective13CollectiveMmaINS1_34MainloopSm90TmaGmmaWarpSpecializedILi4ENS5_IJNS4_1CILi2EEENSA_ILi1EEESC_EEENS1_35KernelTmaWarpSpecializedCooperativeEEENS5_IJNSA_ILi256EEENSA_ILi128EEESH_EEENS_6half_tENS5_IJlSC_lEEESJ_SK_NS4_8TiledMMAINS4_8MMA_AtomIJNS4_4SM904GMMA26MMA_64x128x16_F32F16F16_SSILNSO_5MajorE0ELSQ_0ELNSO_7ScaleInE1ELSR_1EEEEEENS4_6LayoutISD_NS5_IJSC_NSA_ILi0EEESV_EEEEENS5_IJNS4_10UnderscoreESY_SY_EEEEENS4_13SM90_TMA_LOADENS4_14ComposedLayoutINS4_7SwizzleILi3ELi4ELi3EEENS4_18smem_ptr_flag_bitsILi16EEENSU_INS5_IJNSA_ILi8EEENSA_ILi64EEEEEENS5_IJS18_SC_EEEEEEEvNS4_8identityENS4_23SM90_TMA_LOAD_MULTICASTES1C_vS1D_EENS_8epilogue10collective6detail29Sm90TmaWarpSpecializedAdapterINS1H_15DefaultEpilogueISJ_SK_SK_NS1G_6thread17LinearCombinationISJ_Li1EffLNS1L_9ScaleType4KindE0ELNS_15FloatRoundStyleE2ESJ_EENS1_15EpilogueDefaultEEEEEvvEEEEvNT_6ParamsE,@function
        .size           _ZN7cutlass13device_kernelINS_4gemm6kernel13GemmUniversalIN4cute5tupleIJiiiiEEENS1_10collective13CollectiveMmaINS1_34MainloopSm90TmaGmmaWarpSpecializedILi4ENS5_IJNS4_1CILi2EEENSA_ILi1EEESC_EEENS1_35KernelTmaWarpSpecializedCooperativeEEENS5_IJNSA_ILi256EEENSA_ILi128EEESH_EEENS_6half_tENS5_IJlSC_lEEESJ_SK_NS4_8TiledMMAINS4_8MMA_AtomIJNS4_4SM904GMMA26MMA_64x128x16_F32F16F16_SSILNSO_5MajorE0ELSQ_0ELNSO_7ScaleInE1ELSR_1EEEEEENS4_6LayoutISD_NS5_IJSC_NSA_ILi0EEESV_EEEEENS5_IJNS4_10UnderscoreESY_SY_EEEEENS4_13SM90_TMA_LOADENS4_14ComposedLayoutINS4_7SwizzleILi3ELi4ELi3EEENS4_18smem_ptr_flag_bitsILi16EEENSU_INS5_IJNSA_ILi8EEENSA_ILi64EEEEEENS5_IJS18_SC_EEEEEEEvNS4_8identityENS4_23SM90_TMA_LOAD_MULTICASTES1C_vS1D_EENS_8epilogue10collective6detail29Sm90TmaWarpSpecializedAdapterINS1H_15DefaultEpilogueISJ_SK_SK_NS1G_6thread17LinearCombinationISJ_Li1EffLNS1L_9ScaleType4KindE0ELNS_15FloatRoundStyleE2ESJ_EENS1_15EpilogueDefaultEEEEEvvEEEEvNT_6ParamsE,(.L_x_323 - _ZN7cutlass13device_kernelINS_4gemm6kernel13GemmUniversalIN4cute5tupleIJiiiiEEENS1_10collective13CollectiveMmaINS1_34MainloopSm90TmaGmmaWarpSpecializedILi4ENS5_IJNS4_1CILi2EEENSA_ILi1EEESC_EEENS1_35KernelTmaWarpSpecializedCooperativeEEENS5_IJNSA_ILi256EEENSA_ILi128EEESH_EEENS_6half_tENS5_IJlSC_lEEESJ_SK_NS4_8TiledMMAINS4_8MMA_AtomIJNS4_4SM904GMMA26MMA_64x128x16_F32F16F16_SSILNSO_5MajorE0ELSQ_0ELNSO_7ScaleInE1ELSR_1EEEEEENS4_6LayoutISD_NS5_IJSC_NSA_ILi0EEESV_EEEEENS5_IJNS4_10UnderscoreESY_SY_EEEEENS4_13SM90_TMA_LOADENS4_14ComposedLayoutINS4_7SwizzleILi3ELi4ELi3EEENS4_18smem_ptr_flag_bitsILi16EEENSU_INS5_IJNSA_ILi8EEENSA_ILi64EEEEEENS5_IJS18_SC_EEEEEEEvNS4_8identityENS4_23SM90_TMA_LOAD_MULTICASTES1C_vS1D_EENS_8epilogue10collective6detail29Sm90TmaWarpSpecializedAdapterINS1H_15DefaultEpilogueISJ_SK_SK_NS1G_6thread17LinearCombinationISJ_Li1EffLNS1L_9ScaleType4KindE0ELNS_15FloatRoundStyleE2ESJ_EENS1_15EpilogueDefaultEEEEEvvEEEEvNT_6ParamsE)
        .other          _ZN7cutlass13device_kernelINS_4gemm6kernel13GemmUniversalIN4cute5tupleIJiiiiEEENS1_10collective13CollectiveMmaINS1_34MainloopSm90TmaGmmaWarpSpecializedILi4ENS5_IJNS4_1CILi2EEENSA_ILi1EEESC_EEENS1_35KernelTmaWarpSpecializedCooperativeEEENS5_IJNSA_ILi256EEENSA_ILi128EEESH_EEENS_6half_tENS5_IJlSC_lEEESJ_SK_NS4_8TiledMMAINS4_8MMA_AtomIJNS4_4SM904GMMA26MMA_64x128x16_F32F16F16_SSILNSO_5MajorE0ELSQ_0ELNSO_7ScaleInE1ELSR_1EEEEEENS4_6LayoutISD_NS5_IJSC_NSA_ILi0EEESV_EEEEENS5_IJNS4_10UnderscoreESY_SY_EEEEENS4_13SM90_TMA_LOADENS4_14ComposedLayoutINS4_7SwizzleILi3ELi4ELi3EEENS4_18smem_ptr_flag_bitsILi16EEENSU_INS5_IJNSA_ILi8EEENSA_ILi64EEEEEENS5_IJS18_SC_EEEEEEEvNS4_8identityENS4_23SM90_TMA_LOAD_MULTICASTES1C_vS1D_EENS_8epilogue10collective6detail29Sm90TmaWarpSpecializedAdapterINS1H_15DefaultEpilogueISJ_SK_SK_NS1G_6thread17LinearCombinationISJ_Li1EffLNS1L_9ScaleType4KindE0ELNS_15FloatRoundStyleE2ESJ_EENS1_15EpilogueDefaultEEEEEvvEEEEvNT_6ParamsE,@"STO_CUDA_ENTRY STV_DEFAULT"
_ZN7cutlass13device_kernelINS_4gemm6kernel13GemmUniversalIN4cute5tupleIJiiiiEEENS1_10collective13CollectiveMmaINS1_34MainloopSm90TmaGmmaWarpSpecializedILi4ENS5_IJNS4_1CILi2EEENSA_ILi1EEESC_EEENS1_35KernelTmaWarpSpecializedCooperativeEEENS5_IJNSA_ILi256EEENSA_ILi128EEESH_EEENS_6half_tENS5_IJlSC_lEEESJ_SK_NS4_8TiledMMAINS4_8MMA_AtomIJNS4_4SM904GMMA26MMA_64x128x16_F32F16F16_SSILNSO_5MajorE0ELSQ_0ELNSO_7ScaleInE1ELSR_1EEEEEENS4_6LayoutISD_NS5_IJSC_NSA_ILi0EEESV_EEEEENS5_IJNS4_10UnderscoreESY_SY_EEEEENS4_13SM90_TMA_LOADENS4_14ComposedLayoutINS4_7SwizzleILi3ELi4ELi3EEENS4_18smem_ptr_flag_bitsILi16EEENSU_INS5_IJNSA_ILi8EEENSA_ILi64EEEEEENS5_IJS18_SC_EEEEEEEvNS4_8identityENS4_23SM90_TMA_LOAD_MULTICASTES1C_vS1D_EENS_8epilogue10collective6detail29Sm90TmaWarpSpecializedAdapterINS1H_15DefaultEpilogueISJ_SK_SK_NS1G_6thread17LinearCombinationISJ_Li1EffLNS1L_9ScaleType4KindE0ELNS_15FloatRoundStyleE2ESJ_EENS1_15EpilogueDefaultEEEEEvvEEEEvNT_6ParamsE:
[----:B------:R-:W0:Y:S01]  /*0000*/  LDC R1, c[0x0][0x28] ;  /* 0x00000a00ff017b82 */ /* 0x000e220000000800 */
[----:B------:R-:W1:Y:S01]  /*0010*/  S2R R18, SR_TID.X ;  /* 0x0000000000127919 */ /* 0x000e620000002100 */
[----:B------:R-:W-:Y:S01]  /*0020*/  ELECT P0, URZ, PT ;  /* 0x00000000003f782f */ /* 0x000fe20003800000 */
[----:B------:R-:W-:Y:S01]  /*0030*/  BSSY B0, `(.L_x_0) ;  /* 0x000000f000007945 */ /* 0x000fe20003800000 */
[--C-:B-1----:R-:W-:Y:S02]  /*0040*/  SHF.R.U32.HI R0, RZ, 0x5, R18.reuse ;  /* 0x00000005ff007819 */ /* 0x102fe40000011612 */
[----:B------:R-:W-:-:S03]  /*0050*/  SHF.R.U32.HI R3, RZ, 0x7, R18 ;  /* 0x00000007ff037819 */ /* 0x000fc60000011612 */
[----:B------:R-:W1:Y:S04]  /*0060*/  SHFL.IDX PT, R2, R0, RZ, 0x1f ;  /* 0x00001fff00027589 */ /* 0x000e6800000e0000 */
[----:B------:R2:W3:Y:S01]  /*0070*/  SHFL.IDX PT, R5, R3, RZ, 0x1f ;  /* 0x00001fff03057589 */ /* 0x0004e200000e0000 */
[----:B-1----:R-:W-:-:S13]  /*0080*/  ISETP.NE.OR P0, PT, R2, RZ, !P0 ;  /* 0x000000ff0200720c */ /* 0x002fda0004705670 */
[----:B0-23--:R-:W-:Y:S05]  /*0090*/  @P0 BRA `(.L_x_1) ;  /* 0x0000000000200947 */ /* 0x00dfea0003800000 */
[----:B------:R-:W-:Y:S02]  /*00a0*/  ULDC.64 UR4, c[0x0][0x198] ;  /* 0x0000660000047ab9 */ /* 0x000fe40000000a00 */
[----:B------:R-:W-:Y:S02]  /*00b0*/  UIADD3 UR6, UP0, UR4, 0xf0, URZ ;  /* 0x000000f004067890 */ /* 0x000fe4000ff1e03f */
[----:B------:R-:W-:Y:S02]  /*00c0*/  UIADD3 UR4, UP1, UR4, 0x1f0, URZ ;  /* 0x000001f004047890 */ /* 0x000fe4000ff3e03f */
[----:B------:R-:W-:Y:S02]  /*00d0*/  UIADD3.X UR7, URZ, UR5, URZ, UP0, !UPT ;  /* 0x000000053f077290 */ /* 0x000fe400087fe43f */
[----:B------:R-:W-:-:S07]  /*00e0*/  UIADD3.X UR5, URZ, UR5, URZ, UP1, !UPT ;  /* 0x000000053f057290 */ /* 0x000fce0008ffe43f */
[----:B------:R0:W-:Y:S02]  /*00f0*/  UTMACCTL.PF [UR6] ;  /* 0x00000000060079b9 */ /* 0x0001e40008040000 */
[----:B------:R0:W-:Y:S02]  /*0100*/  UTMACCTL.PF [UR4] ;  /* 0x00000000040079b9 */ /* 0x0001e40008040000 */
[----:B0-----:R-:W-:Y:S01]  /*0110*/  NOP ;  /* 0x0000000000007918 */ /* 0x001fe20000000000 */
.L_x_1:
[----:B------:R-:W-:Y:S05]  /*0120*/  BSYNC B0 ;  /* 0x0000000000007941 */ /* 0x000fea0003800000 */
.L_x_0:
[----:B------:R-:W0:Y:S02]  /*0130*/  SHFL.IDX PT, R3, R0, RZ, 0x1f ;  /* 0x00001fff00037589 */ /* 0x000e2400000e0000 */
[----:B0-----:R-:W-:-:S13]  /*0140*/  ISETP.NE.AND P0, PT, R3, RZ, PT ;  /* 0x000000ff0300720c */ /* 0x001fda0003f05270 */
[----:B------:R-:W-:Y:S05]  /*0150*/  @P0 BRA `(.L_x_2) ;  /* 0x0000000000580947 */ /* 0x000fea0003800000 */
[----:B------:R-:W0:Y:S01]  /*0160*/  S2UR UR8, SR_CgaCtaId ;  /* 0x00000000000879c3 */ /* 0x000e220000008800 */
[----:B------:R-:W-:Y:S01]  /*0170*/  UMOV UR4, 0x400 ;  /* 0x0000040000047882 */ /* 0x000fe20000000000 */
[----:B------:R-:W-:Y:S01]  /*0180*/  UMOV UR5, 0x1 ;  /* 0x0000000100057882 */ /* 0x000fe20000000000 */
[----:B------:R-:W-:Y:S01]  /*0190*/  UMOV UR6, 0x4 ;  /* 0x0000000400067882 */ /* 0x000fe20000000000 */
[----:B------:R-:W-:Y:S01]  /*01a0*/  ELECT P0, URZ, PT ;  /* 0x00000000003f782f */ /* 0x000fe20003800000 */
[----:B------:R-:W-:-:S04]  /*01b0*/  UIADD3 UR6, -UR6, 0x100000, URZ ;  /* 0x0010000006067890 */ /* 0x000fc8000fffe13f */
[----:B------:R-:W-:Y:S02]  /*01c0*/  USHF.L.U32 UR7, UR6, 0xb, URZ ;  /* 0x0000000b06077899 */ /* 0x000fe4000800063f */
[----:B------:R-:W-:Y:S02]  /*01d0*/  USHF.L.U32 UR6, UR6, 0x1, URZ ;  /* 0x0000000106067899 */ /* 0x000fe4000800063f */
[----:B0-----:R-:W-:Y:S02]  /*01e0*/  ULEA UR8, UR8, UR4, 0x18 ;  /* 0x0000000408087291 */ /* 0x001fe4000f8ec03f */
[----:B------:R-:W-:-:S04]  /*01f0*/  UIADD3 UR4, -UR5, 0x100000, URZ ;  /* 0x0010000005047890 */ /* 0x000fc8000fffe13f */
[----:B------:R-:W-:Y:S02]  /*0200*/  USHF.L.U32 UR5, UR4, 0xb, URZ ;  /* 0x0000000b04057899 */ /* 0x000fe4000800063f */
[----:B------:R-:W-:Y:S01]  /*0210*/  USHF.L.U32 UR4, UR4, 0x1, URZ ;  /* 0x0000000104047899 */ /* 0x000fe2000800063f */
[----:B------:R-:W0:Y:S11]  /*0220*/  FENCE.VIEW.ASYNC.S ;  /* 0x00000000000073c6 */ /* 0x000e360000000000 */
[----:B0-----:R0:W1:Y:S01]  /*0230*/  SYNCS.EXCH.64 URZ, [UR8], UR4 ;  /* 0x00000004083f75b2 */ /* 0x0010620008000100 */
[----:B------:R0:W2:Y:S01]  /*0240*/  SYNCS.EXCH.64 URZ, [UR8+0x20], UR6 ;  /* 0x00002006083f75b2 */ /* 0x0000a20008000100 */
[----:B------:R0:W3:Y:S01]  /*0250*/  SYNCS.EXCH.64 URZ, [UR8+0x8], UR4 ;  /* 0x00000804083f75b2 */ /* 0x0000e20008000100 */
[----:B------:R0:W4:Y:S01]  /*0260*/  SYNCS.EXCH.64 URZ, [UR8+0x28], UR6 ;  /* 0x00002806083f75b2 */ /* 0x0001220008000100 */
[----:B------:R0:W0:Y:S01]  /*0270*/  SYNCS.EXCH.64 URZ, [UR8+0x10], UR4 ;  /* 0x00001004083f75b2 */ /* 0x0000220008000100 */
[----:B------:R0:W0:Y:S01]  /*0280*/  SYNCS.EXCH.64 URZ, [UR8+0x30], UR6 ;  /* 0x00003006083f75b2 */ /* 0x0000220008000100 */
[----:B------:R0:W0:Y:S01]  /*0290*/  SYNCS.EXCH.64 URZ, [UR8+0x18], UR4 ;  /* 0x00001804083f75b2 */ /* 0x0000220008000100 */
[----:B------:R0:W0:Y:S01]  /*02a0*/  SYNCS.EXCH.64 URZ, [UR8+0x38], UR6 ;  /* 0x00003806083f75b2 */ /* 0x0000220008000100 */
[----:B------:R-:W-:Y:S01]  /*02b0*/  NOP ;  /* 0x0000000000007918 */ /* 0x000fe20000000000 */
.L_x_2:
[----:B------:R-:W-:Y:S01]  /*02c0*/  SHF.R.S32.HI R7, RZ, 0x1f, R18 ;  /* 0x0000001fff077819 */ /* 0x000fe20000011412 */
[----:B------:R-:W5:Y:S01]  /*02d0*/  SHFL.IDX PT, R0, R0, RZ, 0x1f ;  /* 0x00001fff00007589 */ /* 0x000f6200000e0000 */
[----:B0-----:R-:W0:Y:S01]  /*02e0*/  S2UR UR8, SR_CTAID.X ;  /* 0x00000000000879c3 */ /* 0x001e220000002500 */
[----:B------:R-:W-:Y:S02]  /*02f0*/  ELECT P0, URZ, PT ;  /* 0x00000000003f782f */ /* 0x000fe40003800000 */
[----:B------:R-:W-:Y:S01]  /*0300*/  LEA.HI R7, R7, R18, RZ, 0x7 ;  /* 0x0000001207077211 */ /* 0x000fe200078f38ff */
[----:B------:R-:W1:Y:S01]  /*0310*/  S2R R4, SR_CTAID.Y ;  /* 0x0000000000047919 */ /* 0x000e620000002600 */
[----:B------:R-:W-:Y:S01]  /*0320*/  SHF.R.S32.HI R8, RZ, 0x1f, R3 ;  /* 0x0000001fff087819 */ /* 0x000fe20000011403 */
[----:B------:R-:W-:Y:S01]  /*0330*/  ULDC UR4, c[0x0][0x150] ;  /* 0x0000540000047ab9 */ /* 0x000fe20000000800 */
[----:B------:R-:W-:Y:S01]  /*0340*/  LOP3.LUT R7, R7, 0xffffff80, RZ, 0xc0, !PT ;  /* 0xffffff8007077812 */ /* 0x000fe200078ec0ff */
[----:B------:R-:W-:Y:S01]  /*0350*/  NOP ;  /* 0x0000000000007918 */ /* 0x000fe20000000000 */
[----:B------:R-:W-:Y:S01]  /*0360*/  LEA.HI R8, R8, R3, RZ, 0x2 ;  /* 0x0000000308087211 */ /* 0x000fe200078f10ff */
[----:B------:R-:W2:Y:S01]  /*0370*/  LDC R10, c[0x0][0x144] ;  /* 0x00005100ff0a7b82 */ /* 0x000ea20000000800 */
[----:B------:R-:W-:Y:S01]  /*0380*/  NOP ;  /* 0x0000000000007918 */ /* 0x000fe20000000000 */
[----:B------:R-:W-:Y:S01]  /*0390*/  IMAD.IADD R6, R18, 0x1, -R7 ;  /* 0x0000000112067824 */ /* 0x000fe200078e0a07 */
[----:B------:R-:W-:-:S02]  /*03a0*/  LOP3.LUT R8, R8, 0x3ffffffc, RZ, 0xc0, !PT ;  /* 0x3ffffffc08087812 */ /* 0x000fc400078ec0ff */
[----:B------:R-:W-:Y:S02]  /*03b0*/  MOV R22, 0x1 ;  /* 0x0000000100167802 */ /* 0x000fe40000000f00 */
[----:B------:R-:W-:Y:S01]  /*03c0*/  SHF.R.S32.HI R7, RZ, 0x1f, R6 ;  /* 0x0000001fff077819 */ /* 0x000fe20000011406 */
[----:B------:R-:W-:Y:S01]  /*03d0*/  IMAD.IADD R8, R3, 0x1, -R8 ;  /* 0x0000000103087824 */ /* 0x000fe200078e0a08 */
[----:B------:R-:W3:Y:S01]  /*03e0*/  LDC R13, c[0x0][0x140] ;  /* 0x00005000ff0d7b82 */ /* 0x000ee20000000800 */
[----:B------:R-:W-:Y:S02]  /*03f0*/  ISETP.NE.AND P3, PT, R5, RZ, PT ;  /* 0x000000ff0500720c */ /* 0x000fe40003f65270 */
[----:B------:R-:W-:Y:S02]  /*0400*/  LEA.HI R7, R7, R6, RZ, 0x3 ;  /* 0x0000000607077211 */ /* 0x000fe400078f18ff */
[----:B-----5:R-:W-:Y:S02]  /*0410*/  ISETP.NE.OR P0, PT, R0, RZ, !P0 ;  /* 0x000000ff0000720c */ /* 0x020fe40004705670 */
[----:B------:R-:W-:-:S02]  /*0420*/  SHF.R.S32.HI R0, RZ, 0x3, R7 ;  /* 0x00000003ff007819 */ /* 0x000fc40000011407 */
[----:B------:R-:W-:Y:S02]  /*0430*/  SHF.R.S32.HI R7, RZ, 0x1f, R7 ;  /* 0x0000001fff077819 */ /* 0x000fe40000011407 */
[----:B0-----:R-:W-:Y:S02]  /*0440*/  I2FP.F32.U32 R9, UR8 ;  /* 0x0000000800097c45 */ /* 0x001fe40008201000 */
[----:B------:R-:W-:-:S03]  /*0450*/  LEA.HI R7, R7, R0, RZ, 0x2 ;  /* 0x0000000007077211 */ /* 0x000fc600078f10ff */
[----:B------:R-:W-:Y:S01]  /*0460*/  FMUL R9, R9, UR4 ;  /* 0x0000000409097c20 */ /* 0x000fe20008400000 */
[----:B------:R-:W-:Y:S01]  /*0470*/  LOP3.LUT R7, R7, 0xfffffffc, RZ, 0xc0, !PT ;  /* 0xfffffffc07077812 */ /* 0x000fe200078ec0ff */
[----:B------:R-:W-:Y:S01]  /*0480*/  VOTEU.ALL UP0, P0 ;  /* 0x00000000003f7886 */ /* 0x000fe20000000000 */
[----:B-1----:R-:W-:Y:S01]  /*0490*/  I2FP.F32.U32 R3, R4 ;  /* 0x0000000400037245 */ /* 0x002fe20000201000 */
[----:B------:R-:W-:Y:S01]  /*04a0*/  ULDC UR4, c[0x0][0x154] ;  /* 0x0000550000047ab9 */ /* 0x000fe20000000800 */
[----:B------:R-:W-:Y:S01]  /*04b0*/  VOTEU.ALL UP1, P0 ;  /* 0x00000000003f7886 */ /* 0x000fe20000020000 */
[----:B------:R-:W0:Y:S01]  /*04c0*/  F2I.U32.TRUNC.NTZ R9, R9 ;  /* 0x0000000900097305 */ /* 0x000e22000020f000 */
[----:B------:R-:W-:Y:S01]  /*04d0*/  IMAD.IADD R7, R0, 0x1, -R7 ;  /* 0x0000000100077824 */ /* 0x000fe200078e0a07 */
[----:B------:R-:W1:Y:S01]  /*04e0*/  @!UP0 S2UR UR7, SR_CgaCtaId ;  /* 0x00000000000789c3 */ /* 0x000e620000008800 */
[----:B------:R-:W-:Y:S01]  /*04f0*/  FMUL R12, R3, UR4 ;  /* 0x00000004030c7c20 */ /* 0x000fe20008400000 */
[----:B------:R-:W-:Y:S01]  /*0500*/  UMOV UR4, 0x20 ;  /* 0x0000002000047882 */ /* 0x000fe20000000000 */
[----:B------:R-:W-:Y:S01]  /*0510*/  IMAD R8, R8, 0x4, R7 ;  /* 0x0000000408087824 */ /* 0x000fe200078e0207 */
[----:B------:R-:W-:Y:S01]  /*0520*/  @!UP0 UMOV UR6, 0x400 ;  /* 0x0000040000068882 */ /* 0x000fe20000000000 */
[----:B------:R-:W-:-:S04]  /*0530*/  @!UP0 UIADD3 UR4, -UR4, 0x100000, URZ ;  /* 0x0010000004048890 */ /* 0x000fc8000fffe13f */
[----:B------:R-:W-:Y:S02]  /*0540*/  @!UP0 USHF.L.U32 UR5, UR4, 0xb, URZ ;  /* 0x0000000b04058899 */ /* 0x000fe4000800063f */
[----:B------:R-:W-:Y:S01]  /*0550*/  @!UP0 USHF.L.U32 UR4, UR4, 0x1, URZ ;  /* 0x0000000104048899 */ /* 0x000fe2000800063f */
[----:B---3--:R-:W-:Y:S01]  /*0560*/  ISETP.EQ.U32.AND P2, PT, R13, 0x1, PT ;  /* 0x000000010d00780c */ /* 0x008fe20003f42070 */
[----:B------:R-:W3:Y:S01]  /*0570*/  F2I.U32.TRUNC.NTZ R12, R12 ;  /* 0x0000000c000c7305 */ /* 0x000ee2000020f000 */
[----:B------:R-:W-:Y:S01]  /*0580*/  LEA.HI R0, R8, R8, RZ, 0x1 ;  /* 0x0000000808007211 */ /* 0x000fe200078f08ff */
[----:B------:R-:W5:Y:S03]  /*0590*/  LDC R7, c[0x0][0x148] ;  /* 0x00005200ff077b82 */ /* 0x000f660000000800 */
[----:B------:R-:W-:Y:S01]  /*05a0*/  LOP3.LUT R11, R0, 0xfffffffe, RZ, 0xc0, !PT ;  /* 0xfffffffe000b7812 */ /* 0x000fe200078ec0ff */
[----:B0-----:R-:W-:Y:S01]  /*05b0*/  IMAD.MOV R15, RZ, RZ, -R9 ;  /* 0x000000ffff0f7224 */ /* 0x001fe200078e0a09 */
[----:B------:R-:W-:-:S03]  /*05c0*/  SHF.R.S32.HI R9, RZ, 0x1f, R2 ;  /* 0x0000001fff097819 */ /* 0x000fc60000011402 */
[----:B--2---:R-:W-:Y:S01]  /*05d0*/  IMAD R3, R10, R15, UR8 ;  /* 0x000000080a037e24 */ /* 0x004fe2000f8e020f */
[----:B------:R-:W-:Y:S01]  /*05e0*/  LEA.HI R9, R9, R2, RZ, 0x2 ;  /* 0x0000000209097211 */ /* 0x000fe200078f10ff */
[C---:B------:R-:W-:Y:S02]  /*05f0*/  IMAD.IADD R0, R8.reuse, 0x1, -R11 ;  /* 0x0000000108007824 */ /* 0x040fe400078e0a0b */
[----:B------:R-:W-:Y:S01]  /*0600*/  IMAD.SHL.U32 R11, R8, 0x4, RZ ;  /* 0x00000004080b7824 */ /* 0x000fe200078e00ff */
[----:B------:R-:W-:Y:S01]  /*0610*/  LOP3.LUT R9, R9, 0xfffffffc, RZ, 0xc0, !PT ;  /* 0xfffffffc09097812 */ /* 0x000fe200078ec0ff */
[----:B---3--:R-:W-:Y:S01]  /*0620*/  IMAD.MOV R24, RZ, RZ, -R12 ;  /* 0x000000ffff187224 */ /* 0x008fe200078e0a0c */
[----:B------:R-:W-:Y:S01]  /*0630*/  ISETP.NE.AND P4, PT, R0, R3, PT ;  /* 0x000000030000720c */ /* 0x000fe20003f85270 */
[----:B-1----:R-:W-:Y:S01]  /*0640*/  @!UP0 ULEA UR6, UR7, UR6, 0x18 ;  /* 0x0000000607068291 */ /* 0x002fe2000f8ec03f */
[----:B------:R-:W-:Y:S01]  /*0650*/  LOP3.LUT R152, R8, 0xc, R11, 0x78, !PT ;  /* 0x0000000c08987812 */ /* 0x000fe200078e780b */
[----:B------:R-:W-:Y:S01]  /*0660*/  IMAD.IADD R0, R2, 0x1, -R9 ;  /* 0x0000000102007824 */ /* 0x000fe200078e0a09 */
[----:B------:R-:W-:Y:S01]  /*0670*/  VOTEU.ALL UP0, P0 ;  /* 0x00000000003f7886 */ /* 0x000fe20000000000 */
[----:B------:R-:W-:Y:S01]  /*0680*/  LOP3.LUT P0, RZ, R6, 0x7, RZ, 0xc0, !PT ;  /* 0x0000000706ff7812 */ /* 0x000fe2000780c0ff */
[----:B------:R-:W-:-:S02]  /*0690*/  VIADD R6, R5, 0xffffffff ;  /* 0xffffffff05067836 */ /* 0x000fc40000000000 */
[----:B------:R-:W-:Y:S01]  /*06a0*/  ISETP.NE.AND P1, PT, R0, 0x3, PT ;  /* 0x000000030000780c */ /* 0x000fe20003f25270 */
[----:B-----5:R-:W-:Y:S01]  /*06b0*/  IMAD R9, R7, R24, R4 ;  /* 0x0000001807097224 */ /* 0x020fe200078e0204 */
[----:B------:R-:W-:Y:S02]  /*06c0*/  ISETP.LT.U32.AND P0, PT, R152, 0x2, !P0 ;  /* 0x000000029800780c */ /* 0x000fe40004701070 */
[----:B------:R-:W-:Y:S01]  /*06d0*/  ISETP.EQ.OR P1, PT, R0, RZ, !P1 ;  /* 0x000000ff0000720c */ /* 0x000fe20004f22670 */
[----:B------:R-:W0:Y:S02]  /*06e0*/  FENCE.VIEW.ASYNC.S ;  /* 0x00000000000073c6 */ /* 0x000e240000000000 */
[----:B0-----:R0:W1:Y:S01]  /*06f0*/  @!UP0 SYNCS.EXCH.64 URZ, [UR6+0x50], UR4 ;  /* 0x00005004063f85b2 */ /* 0x0010620008000100 */
[----:B------:R-:W-:Y:S02]  /*0700*/  @P4 LEA.HI R2, R152, R152, RZ, 0x1 ;  /* 0x0000009898024211 */ /* 0x000fe400078f08ff */
[----:B------:R-:W-:-:S02]  /*0710*/  ISETP.EQ.AND P1, PT, R5, RZ, P1 ;  /* 0x000000ff0500720c */ /* 0x000fc40000f22270 */
[----:B------:R-:W-:Y:S02]  /*0720*/  @P4 SHF.R.S32.HI R2, RZ, 0x1, R2 ;  /* 0x00000001ff024819 */ /* 0x000fe40000011402 */
[----:B------:R-:W-:Y:S02]  /*0730*/  ISETP.GE.U32.AND P6, PT, R6, 0x2, PT ;  /* 0x000000020600780c */ /* 0x000fe40003fc6070 */
[----:B------:R-:W-:Y:S02]  /*0740*/  @P4 ISETP.NE.AND P5, PT, R2, R9, PT ;  /* 0x000000090200420c */ /* 0x000fe40003fa5270 */
[----:B------:R-:W-:Y:S02]  /*0750*/  SEL R9, RZ, 0x1, !P0 ;  /* 0x00000001ff097807 */ /* 0x000fe40004000000 */
[----:B------:R-:W-:Y:S02]  /*0760*/  @P4 SEL R22, RZ, 0x1, P5 ;  /* 0x00000001ff164807 */ /* 0x000fe40002800000 */
[----:B------:R-:W-:Y:S01]  /*0770*/  SEL R19, RZ, 0x1, !P1 ;  /* 0x00000001ff137807 */ /* 0x000fe20004800000 */
[----:B------:R0:W2:Y:S01]  /*0780*/  @!UP1 SYNCS.EXCH.64 URZ, [UR6+0x58], UR4 ;  /* 0x00005804063f95b2 */ /* 0x0000a20008000100 */
[----:B------:R-:W-:Y:S01]  /*0790*/  LOP3.LUT R22, R22, R9, RZ, 0xc0, !PT ;  /* 0x0000000916167212 */ /* 0x000fe200078ec0ff */
[----:B------:R-:W-:Y:S01]  /*07a0*/  NOP ;  /* 0x0000000000007918 */ /* 0x000fe20000000000 */
[----:B------:R-:W-:Y:S01]  /*07b0*/  SEL R19, R19, 0x2, P6 ;  /* 0x0000000213137807 */ /* 0x000fe20003000000 */
[----:B------:R-:W-:Y:S06]  /*07c0*/  @!P2 BRA `(.L_x_3) ;  /* 0x000000000008a947 */ /* 0x000fec0003800000 */
[----:B-12-4-:R-:W-:Y:S01]  /*07d0*/  UCGABAR_ARV ;  /* 0x00000000000079c7 */ /* 0x016fe20008000000 */
[----:B------:R-:W-:Y:S05]  /*07e0*/  BRA `(.L_x_4) ;  /* 0x0000000000047947 */ /* 0x000fea0003800000 */
.L_x_3:
[----:B-12-4-:R-:W-:Y:S01]  /*07f0*/  NOP ;  /* 0x0000000000007918 */ /* 0x016fe20000000000 */
.L_x_4:
[----:B------:R-:W1:Y:S01]  /*0800*/  LDC R2, c[0x0][0x65c] ;  /* 0x00019700ff027b82 */ /* 0x000e620000000800 */
[----:B------:R-:W-:Y:S02]  /*0810*/  IMAD.U32 R8, RZ, RZ, UR8 ;  /* 0x00000008ff087e24 */ /* 0x000fe4000f8e00ff */
[----:B------:R-:W-:Y:S01]  /*0820*/  IMAD.MOV.U32 R9, RZ, RZ, RZ ;  /* 0x000000ffff097224 */ /* 0x000fe200078e00ff */
[----:B-1----:R-:W-:-:S04]  /*0830*/  ISETP.NE.AND P1, PT, R2, 0x1, PT ;  /* 0x000000010200780c */ /* 0x002fc80003f25270 */
[----:B------:R-:W-:-:S09]  /*0840*/  P2R R5, PR, RZ, 0x2 ;  /* 0x00000002ff057803 */ /* 0x000fd20000000000 */
[----:B------:R-:W1:Y:S01]  /*0850*/  @P1 LDC R17, c[0x0][0x10] ;  /* 0x00000400ff111b82 */ /* 0x000e620000000800 */
[----:B------:R-:W-:Y:S02]  /*0860*/  @P1 IMAD.MOV.U32 R5, RZ, RZ, RZ ;  /* 0x000000ffff051224 */ /* 0x000fe400078e00ff */
[----:B------:R-:W-:-:S05]  /*0870*/  @P1 IMAD.MOV.U32 R13, RZ, RZ, RZ ;  /* 0x000000ffff0d1224 */ /* 0x000fca00078e00ff */
[----:B------:R-:W2:Y:S01]  /*0880*/  @!P1 LDC R11, c[0x0][0xc] ;  /* 0x00000300ff0b9b82 */ /* 0x000ea20000000800 */
[----:B-1----:R-:W-:-:S04]  /*0890*/  @P1 IMAD.WIDE.U32 R16, R17, UR8, R4 ;  /* 0x0000000811101c25 */ /* 0x002fc8000f8e0004 */
[----:B------:R-:W-:Y:S02]  /*08a0*/  @P1 IMAD.IADD R17, R17, 0x1, R13 ;  /* 0x0000000111111824 */ /* 0x000fe400078e020d */
[----:B--2---:R-:W-:-:S04]  /*08b0*/  @!P1 IMAD.WIDE.U32 R8, R4, R11, R8 ;  /* 0x0000000b04089225 */ /* 0x004fc800078e0008 */
[----:B------:R-:W-:Y:S02]  /*08c0*/  @!P1 IMAD.MOV.U32 R16, RZ, RZ, R8 ;  /* 0x000000ffff109224 */ /* 0x000fe400078e0008 */
[----:B------:R-:W-:Y:S01]  /*08d0*/  @!P1 IMAD.MOV.U32 R17, RZ, RZ, R9 ;  /* 0x000000ffff119224 */ /* 0x000fe200078e0009 */
[----:B------:R-:W-:Y:S06]  /*08e0*/  @!P2 BRA `(.L_x_5) ;  /* 0x00000000000ca947 */ /* 0x000fec0003800000 */
[----:B------:R-:W-:Y:S01]  /*08f0*/  UCGABAR_WAIT ;  /* 0x0000000000007dc7 */ /* 0x000fe20008000000 */
[----:B------:R-:W-:Y:S01]  /*0900*/  CCTL.IVALL ;  /* 0x00000000ff00798f */ /* 0x000fe20002000000 */
[----:B------:R-:W-:Y:S05]  /*0910*/  BRA `(.L_x_6) ;  /* 0x0000000000047947 */ /* 0x000fea0003800000 */
.L_x_5:
[----:B------:R-:W-:Y:S06]  /*0920*/  BAR.SYNC.DEFER_BLOCKING 0x0 ;  /* 0x0000000000007b1d */ /* 0x000fec0000010000 */
.L_x_6:
[----:B------:R-:W-:Y:S05]  /*0930*/  @!P3 BRA `(.L_x_7) ;  /* 0x000000a800fcb947 */ /* 0x000fea0003800000 */
[----:B------:R-:W-:-:S13]  /*0940*/  ISETP.GT.U32.AND P0, PT, R6, 0x1, PT ;  /* 0x000000010600780c */ /* 0x000fda0003f04070 */
[----:B0-----:R-:W-:Y:S05]  /*0950*/  @P0 EXIT ;  /* 0x000000000000094d */ /* 0x001fea0003800000 */
[----:B------:R-:W-:Y:S01]  /*0960*/  ULDC.64 UR4, c[0x0][0x650] ;  /* 0x0001940000047ab9 */ /* 0x000fe20000000a00 */
[----:B------:R-:W-:Y:S01]  /*0970*/  PRMT R0, RZ, 0x7610, R0 ;  /* 0x00007610ff007816 */ /* 0x000fe20000000000 */
[----:B------:R-:W-:Y:S01]  /*0980*/  IMAD.MOV.U32 R154, RZ, RZ, -0x1 ;  /* 0xffffffffff9a7424 */ /* 0x000fe200078e00ff */
[----:B------:R-:W-:Y:S01]  /*0990*/  ISETP.GE.U32.AND P0, PT, R16, UR4, PT ;  /* 0x0000000410007c0c */ /* 0x000fe2000bf06070 */
[----:B------:R-:W-:Y:S01]  /*09a0*/  IMAD.MOV.U32 R23, RZ, RZ, -0x1 ;  /* 0xffffffffff177424 */ /* 0x000fe200078e00ff */
[----:B------:R-:W-:Y:S02]  /*09b0*/  MOV R153, 0xffffffff ;  /* 0xffffffff00997802 */ /* 0x000fe40000000f00 */
[----:B------:R-:W-:-:S13]  /*09c0*/  ISETP.GE.U32.AND.EX P0, PT, R17, UR5, PT, P0 ;  /* 0x0000000511007c0c */ /* 0x000fda000bf06100 */
[----:B------:R-:W-:Y:S05]  /*09d0*/  @P0 BRA `(.L_x_8) ;  /* 0x00000004002c0947 */ /* 0x000fea0003800000 */
[----:B------:R-:W0:Y:S01]  /*09e0*/  LDC.64 R20, c[0x0][0x628] ;  /* 0x00018a00ff147b82 */ /* 0x000e220000000a00 */
[----:B------:R-:W-:Y:S02]  /*09f0*/  IMAD.MOV.U32 R8, RZ, RZ, R16 ;  /* 0x000000ffff087224 */ /* 0x000fe400078e0010 */
[----:B------:R-:W-:-:S05]  /*0a00*/  IMAD.MOV.U32 R9, RZ, RZ, R17 ;  /* 0x000000ffff097224 */ /* 0x000fca00078e0011 */
[----:B------:R-:W1:Y:S08]  /*0a10*/  LDC R0, c[0x0][0x630] ;  /* 0x00018c00ff007b82 */ /* 0x000e700000000800 */
[----:B------:R-:W2:Y:S01]  /*0a20*/  LDC.64 R26, c[0x0][0x620] ;  /* 0x00018800ff1a7b82 */ /* 0x000ea20000000a00 */
[----:B0-----:R-:W-:-:S04]  /*0a30*/  ISETP.NE.U32.AND P0, PT, R20, RZ, PT ;  /* 0x000000ff1400720c */ /* 0x001fc80003f05070 */
[----:B------:R-:W-:-:S13]  /*0a40*/  ISETP.NE.AND.EX P0, PT, R21, RZ, PT, P0 ;  /* 0x000000ff1500720c */ /* 0x000fda0003f05300 */
[----:B-12---:R-:W-:Y:S05]  /*0a50*/  @!P0 BRA `(.L_x_9) ;  /* 0x0000000000288947 */ /* 0x006fea0003800000 */
[----:B------:R-:W0:Y:S02]  /*0a60*/  LDC R13, c[0x0][0x634] ;  /* 0x00018d00ff0d7b82 */ /* 0x000e240000000800 */
[----:B0-----:R-:W-:-:S05]  /*0a70*/  IADD3 R13, P0, R16, R13, RZ ;  /* 0x0000000d100d7210 */ /* 0x001fca0007f1e0ff */
[----:B------:R-:W-:-:S04]  /*0a80*/  IMAD.X R15, RZ, RZ, R17, P0 ;  /* 0x000000ffff0f7224 */ /* 0x000fc800000e0611 */
[----:B------:R-:W-:-:S04]  /*0a90*/  IMAD.WIDE.U32 R8, R15, R20, RZ ;  /* 0x000000140f087225 */ /* 0x000fc800078e00ff */
[----:B------:R-:W-:-:S04]  /*0aa0*/  IMAD.WIDE.U32 R10, P0, R13, R21, R8 ;  /* 0x000000150d0a7225 */ /* 0x000fc80007800008 */
[----:B------:R-:W-:-:S04]  /*0ab0*/  IMAD.WIDE.U32 R8, R13, R20, RZ ;  /* 0x000000140d087225 */ /* 0x000fc800078e00ff */
[----:B------:R-:W-:Y:S01]  /*0ac0*/  IMAD.X R13, RZ, RZ, RZ, P0 ;  /* 0x000000ffff0d7224 */ /* 0x000fe200000e06ff */
[----:B------:R-:W-:Y:S01]  /*0ad0*/  IADD3 RZ, P0, R9, R10, RZ ;  /* 0x0000000a09ff7210 */ /* 0x000fe20007f1e0ff */
[----:B------:R-:W-:-:S04]  /*0ae0*/  IMAD.MOV.U32 R12, RZ, RZ, R11 ;  /* 0x000000ffff0c7224 */ /* 0x000fc800078e000b */
[----:B------:R-:W-:-:S08]  /*0af0*/  IMAD.WIDE.U32.X R8, R15, R21, R12, P0 ;  /* 0x000000150f087225 */ /* 0x000fd000000e040c */
.L_x_9:
[----:B------:R-:W0:Y:S01]  /*0b00*/  LDC.64 R20, c[0x0][0x640] ;  /* 0x00019000ff147b82 */ /* 0x000e220000000a00 */
[--C-:B------:R-:W-:Y:S01]  /*0b10*/  SHF.R.U64 R28, R8, R0, R9.reuse ;  /* 0x00000000081c7219 */ /* 0x100fe20000001209 */
[----:B------:R-:W-:Y:S01]  /*0b20*/  IMAD R30, R7, R24, R4 ;  /* 0x00000018071e7224 */ /* 0x000fe200078e0204 */
[----:B------:R-:W-:Y:S01]  /*0b30*/  SHF.R.U32.HI R0, RZ, R0, R9 ;  /* 0x00000000ff007219 */ /* 0x000fe20000011609 */
[----:B------:R-:W-:Y:S01]  /*0b40*/  IMAD.MOV.U32 R23, RZ, RZ, 0x1 ;  /* 0x00000001ff177424 */ /* 0x000fe200078e00ff */
[----:B------:R-:W-:-:S03]  /*0b50*/  IADD3 R5, P0, RZ, -R28, RZ ;  /* 0x8000001cff057210 */ /* 0x000fc60007f1e0ff */
[----:B------:R-:W1:Y:S02]  /*0b60*/  LDC R6, c[0x0][0x618] ;  /* 0x00018600ff067b82 */ /* 0x000e640000000800 */
[----:B------:R-:W-:-:S04]  /*0b70*/  IMAD.X R9, RZ, RZ, ~R0, P0 ;  /* 0x000000ffff097224 */ /* 0x000fc800000e0e00 */
[-C--:B------:R-:W-:Y:S02]  /*0b80*/  IMAD R0, R9, R26.reuse, RZ ;  /* 0x0000001a09007224 */ /* 0x080fe400078e02ff */
[----:B------:R-:W2:Y:S01]  /*0b90*/  LDC R11, c[0x0][0x608] ;  /* 0x00018200ff0b7b82 */ /* 0x000ea20000000800 */
[----:B------:R-:W-:-:S04]  /*0ba0*/  IMAD.WIDE.U32 R8, R5, R26, R16 ;  /* 0x0000001a05087225 */ /* 0x000fc800078e0010 */
[----:B------:R-:W-:-:S03]  /*0bb0*/  IMAD R5, R5, R27, R0 ;  /* 0x0000001b05057224 */ /* 0x000fc600078e0200 */
[----:B------:R-:W3:Y:S01]  /*0bc0*/  LDC R12, c[0x0][0x658] ;  /* 0x00019600ff0c7b82 */ /* 0x000ee20000000800 */
[----:B0-----:R-:W-:Y:S02]  /*0bd0*/  ISETP.NE.U32.AND P0, PT, R20, RZ, PT ;  /* 0x000000ff1400720c */ /* 0x001fe40003f05070 */
[----:B------:R-:W-:Y:S01]  /*0be0*/  IADD3 R5, R9, R5, RZ ;  /* 0x0000000509057210 */ /* 0x000fe20007ffe0ff */
[----:B------:R-:W-:Y:S01]  /*0bf0*/  IMAD.MOV.U32 R9, RZ, RZ, -0x1 ;  /* 0xffffffffff097424 */ /* 0x000fe200078e00ff */
[----:B------:R-:W-:-:S03]  /*0c00*/  ISETP.NE.AND.EX P0, PT, R21, RZ, PT, P0 ;  /* 0x000000ff1500720c */ /* 0x000fc60003f05300 */
[----:B------:R-:W0:Y:S01]  /*0c10*/  LDC R15, c[0x0][0x600] ;  /* 0x00018000ff0f7b82 */ /* 0x000e220000000800 */
[-CC-:B-1----:R-:W-:Y:S02]  /*0c20*/  SHF.R.U64 R13, R8, R6.reuse, R5.reuse ;  /* 0x00000006080d7219 */ /* 0x182fe40000001205 */
[----:B------:R-:W-:-:S05]  /*0c30*/  SHF.R.U32.HI R0, RZ, R6, R5 ;  /* 0x00000006ff007219 */ /* 0x000fca0000011605 */
[----:B------:R-:W1:Y:S01]  /*0c40*/  LDC R14, c[0x0][0x648] ;  /* 0x00019200ff0e7b82 */ /* 0x000e620000000800 */
[-CC-:B--2---:R-:W-:Y:S02]  /*0c50*/  SHF.R.U64 R27, R13, R11.reuse, R0.reuse ;  /* 0x0000000b0d1b7219 */ /* 0x184fe40000001200 */
[----:B------:R-:W-:-:S05]  /*0c60*/  SHF.R.U32.HI R5, RZ, R11, R0 ;  /* 0x0000000bff057219 */ /* 0x000fca0000011600 */
[----:B------:R-:W2:Y:S01]  /*0c70*/  LDC R26, c[0x0][0x638] ;  /* 0x00018e00ff1a7b82 */ /* 0x000ea20000000800 */
[-CC-:B---3--:R-:W-:Y:S02]  /*0c80*/  SHF.R.U64 R24, R27, R12.reuse, R5.reuse ;  /* 0x0000000c1b187219 */ /* 0x188fe40000001205 */
[-C--:B------:R-:W-:Y:S02]  /*0c90*/  SHF.L.U32 R0, R9, R12.reuse, RZ ;  /* 0x0000000c09007219 */ /* 0x080fe400000006ff */
[----:B------:R-:W-:Y:S01]  /*0ca0*/  SHF.R.U32.HI R5, RZ, R12, R5 ;  /* 0x0000000cff057219 */ /* 0x000fe20000011605 */
[----:B------:R-:W-:Y:S01]  /*0cb0*/  IMAD.MOV.U32 R4, RZ, RZ, R24 ;  /* 0x000000ffff047224 */ /* 0x000fe200078e0018 */
[----:B------:R-:W-:Y:S01]  /*0cc0*/  LOP3.LUT R10, RZ, R0, RZ, 0x33, !PT ;  /* 0x00000000ff0a7212 */ /* 0x000fe200078e33ff */
[----:B------:R-:W3:Y:S01]  /*0cd0*/  LDC R25, c[0x0][0x610] ;  /* 0x00018400ff197b82 */ /* 0x000ee20000000800 */
[----:B------:R-:W-:Y:S05]  /*0ce0*/  @!P0 BRA `(.L_x_10) ;  /* 0x0000000000288947 */ /* 0x000fea0003800000 */
[----:B------:R-:W4:Y:S02]  /*0cf0*/  LDC R9, c[0x0][0x64c] ;  /* 0x00019300ff097b82 */ /* 0x000f240000000800 */
[----:B----4-:R-:W-:-:S05]  /*0d00*/  IADD3 R9, P0, R24, R9, RZ ;  /* 0x0000000918097210 */ /* 0x010fca0007f1e0ff */
        /* <DEDUP_REMOVED lines=8> */
.L_x_10:
[----:B-1----:R-:W-:Y:S01]  /*0d90*/  SHF.R.U64 R4, R4, R14, R5 ;  /* 0x0000000e04047219 */ /* 0x002fe20000001205 */
[----:B0-----:R-:W-:Y:S01]  /*0da0*/  VIADD R6, R15, 0xffffffff ;  /* 0xffffffff0f067836 */ /* 0x001fe20000000000 */
[----:B------:R-:W-:Y:S01]  /*0db0*/  SHF.L.U32 R0, R23, R12, RZ ;  /* 0x0000000c17007219 */ /* 0x000fe200000006ff */
[----:B------:R-:W-:Y:S01]  /*0dc0*/  IMAD.MOV.U32 R23, RZ, RZ, R28 ;  /* 0x000000ffff177224 */ /* 0x000fe200078e001c */
[----:B------:R-:W-:Y:S01]  /*0dd0*/  LOP3.LUT R5, R27, R10, RZ, 0xc0, !PT ;  /* 0x0000000a1b057212 */ /* 0x000fe200078ec0ff */
[----:B------:R-:W-:Y:S01]  /*0de0*/  IMAD.MOV R7, RZ, RZ, -R4 ;  /* 0x000000ffff077224 */ /* 0x000fe200078e0a04 */
[----:B------:R-:W-:Y:S02]  /*0df0*/  SEL R3, R3, R30, !P1 ;  /* 0x0000001e03037207 */ /* 0x000fe40004800000 */
[----:B------:R-:W-:Y:S01]  /*0e00*/  LOP3.LUT R6, R13, R6, RZ, 0xc0, !PT ;  /* 0x000000060d067212 */ /* 0x000fe200078ec0ff */
[----:B------:R-:W-:Y:S01]  /*0e10*/  IMAD R4, R0, R4, R5 ;  /* 0x0000000400047224 */ /* 0x000fe200078e0205 */
[----:B------:R-:W-:Y:S01]  /*0e20*/  MOV R5, 0x1 ;  /* 0x0000000100057802 */ /* 0x000fe20000000f00 */
[----:B--2---:R-:W-:-:S02]  /*0e30*/  IMAD R0, R7, R26, R24 ;  /* 0x0000001a07007224 */ /* 0x004fc400078e0218 */
[----:B---3--:R-:W-:Y:S02]  /*0e40*/  IMAD R3, R4, R25, R3 ;  /* 0x0000001904037224 */ /* 0x008fe400078e0203 */
[----:B------:R-:W-:Y:S01]  /*0e50*/  IMAD R4, R0, R15, R6 ;  /* 0x0000000f00047224 */ /* 0x000fe200078e0206 */
[----:B------:R-:W-:-:S04]  /*0e60*/  PRMT R0, R5, 0x7610, R0 ;  /* 0x0000761005007816 */ /* 0x000fc80000000000 */
[----:B------:R-:W-:Y:S02]  /*0e70*/  SEL R154, R4, R3, !P1 ;  /* 0x00000003049a7207 */ /* 0x000fe40004800000 */
[----:B------:R-:W-:-:S07]  /*0e80*/  SEL R153, R3, R4, !P1 ;  /* 0x0000000403997207 */ /* 0x000fce0004800000 */
.L_x_8:
[----:B------:R-:W-:-:S08]  /*0e90*/  NOP ;  /* 0x0000000000007918 */ /* 0x000fd00000000000 */
[----:B------:R-:W0:Y:S02]  /*0ea0*/  USETMAXREG.TRY_ALLOC.CTAPOOL UP0, 0xe8 ;  /* 0x000000e8000079c8 */ /* 0x000e240008000600 */
[----:B0-----:R-:W-:-:S13]  /*0eb0*/  PLOP3.LUT P0, PT, PT, PT, UP0, 0x80, 0x0 ;  /* 0x000000000000781c */ /* 0x001fda0003f0f008 */
[----:B------:R-:W-:Y:S05]  /*0ec0*/  @!P0 BRA `(.L_x_8) ;  /* 0xfffffffc00f08947 */ /* 0x000fea000383ffff */
[----:B------:R-:W-:Y:S01]  /*0ed0*/  ULDC.64 UR4, c[0x0][0x598] ;  /* 0x0001660000047ab9 */ /* 0x000fe20000000a00 */
[----:B------:R-:W-:Y:S01]  /*0ee0*/  ULDC.64 UR36, c[0x0][0x208] ;  /* 0x0000820000247ab9 */ /* 0x000fe20000000a00 */
[----:B------:R-:W-:-:S04]  /*0ef0*/  ISETP.NE.U32.AND P0, PT, RZ, UR4, PT ;  /* 0x00000004ff007c0c */ /* 0x000fc8000bf05070 */
[----:B------:R-:W-:-:S13]  /*0f00*/  ISETP.NE.AND.EX P0, PT, RZ, UR5, PT, P0 ;  /* 0x00000005ff007c0c */ /* 0x000fda000bf05300 */
[----:B------:R-:W-:Y:S05]  /*0f10*/  @!P0 BRA `(.L_x_11) ;  /* 0x00000000001c8947 */ /* 0x000fea0003800000 */
[----:B------:R-:W0:Y:S02]  /*0f20*/  LDC.64 R4, c[0x0][0x598] ;  /* 0x00016600ff047b82 */ /* 0x000e240000000a00 */
[----:B0-----:R-:W2:Y:S02]  /*0f30*/  LDG.E.64 R4, desc[UR36][R4.64] ;  /* 0x0000002404047981 */ /* 0x001ea4000c1e1b00 */
[----:B--2---:R-:W-:-:S04]  /*0f40*/  ISETP.NE.U32.AND P0, PT, R4, RZ, PT ;  /* 0x000000ff0400720c */ /* 0x004fc80003f05070 */
[----:B------:R-:W-:-:S13]  /*0f50*/  ISETP.NE.AND.EX P0, PT, R5, RZ, PT, P0 ;  /* 0x000000ff0500720c */ /* 0x000fda0003f05300 */
[----:B------:R-:W-:Y:S05]  /*0f60*/  @!P0 BRA `(.L_x_11) ;  /* 0x0000000000088947 */ /* 0x000fea0003800000 */
[----:B------:R0:W5:Y:S01]  /*0f70*/  LD.E R155, desc[UR36][R4.64] ;  /* 0x00000024049b7980 */ /* 0x000162000c101900 */
[----:B------:R-:W-:Y:S05]  /*0f80*/  BRA `(.L_x_12) ;  /* 0x0000000000247947 */ /* 0x000fea0003800000 */
.L_x_11:
[----:B------:R-:W-:Y:S02]  /*0f90*/  ULDC.64 UR4, c[0x0][0x588] ;  /* 0x0001620000047ab9 */ /* 0x000fe40000000a00 */
[----:B------:R-:W-:-:S04]  /*0fa0*/  ISETP.NE.U32.AND P0, PT, RZ, UR4, PT ;  /* 0x00000004ff007c0c */ /* 0x000fc8000bf05070 */
[----:B------:R-:W-:-:S13]  /*0fb0*/  ISETP.NE.AND.EX P0, PT, RZ, UR5, PT, P0 ;  /* 0x00000005ff007c0c */ /* 0x000fda000bf05300 */
[----:B------:R-:W-:Y:S05]  /*0fc0*/  @!P0 BRA `(.L_x_13) ;  /* 0x00000000000c8947 */ /* 0x000fea0003800000 */
[----:B------:R-:W0:Y:S02]  /*0fd0*/  LDC.64 R4, c[0x0][0x588] ;  /* 0x00016200ff047b82 */ /* 0x000e240000000a00 */
[----:B0-----:R1:W5:Y:S01]  /*0fe0*/  LDG.E R155, desc[UR36][R4.64] ;  /* 0x00000024049b7981 */ /* 0x001362000c1e1900 */
[----:B------:R-:W-:Y:S05]  /*0ff0*/  BRA `(.L_x_12) ;  /* 0x0000000000087947 */ /* 0x000fea0003800000 */
.L_x_13:
[----:B------:R-:W-:Y:S02]  /*1000*/  ULDC UR4, c[0x0][0x580] ;  /* 0x0001600000047ab9 */ /* 0x000fe40000000800 */
[----:B------:R-:W-:-:S07]  /*1010*/  IMAD.U32 R155, RZ, RZ, UR4 ;  /* 0x00000004ff9b7e24 */ /* 0x000fce000f8e00ff */
.L_x_12:
[----:B------:R-:W-:Y:S02]  /*1020*/  ULDC.64 UR4, c[0x0][0x5a0] ;  /* 0x0001680000047ab9 */ /* 0x000fe40000000a00 */
[----:B------:R-:W-:-:S04]  /*1030*/  ISETP.NE.U32.AND P0, PT, RZ, UR4, PT ;  /* 0x00000004ff007c0c */ /* 0x000fc8000bf05070 */
[----:B------:R-:W-:-:S13]  /*1040*/  ISETP.NE.AND.EX P0, PT, RZ, UR5, PT, P0 ;  /* 0x00000005ff007c0c */ /* 0x000fda000bf05300 */
[----:B------:R-:W-:Y:S05]  /*1050*/  @!P0 BRA `(.L_x_14) ;  /* 0x00000000001c8947 */ /* 0x000fea0003800000 */
[----:B01----:R-:W0:Y:S02]  /*1060*/  LDC.64 R4, c[0x0][0x5a0] ;  /* 0x00016800ff047b82 */ /* 0x003e240000000a00 */
[----:B0-----:R-:W2:Y:S02]  /*1070*/  LDG.E.64 R4, desc[UR36][R4.64] ;  /* 0x0000002404047981 */ /* 0x001ea4000c1e1b00 */
[----:B--2---:R-:W-:-:S04]  /*1080*/  ISETP.NE.U32.AND P0, PT, R4, RZ, PT ;  /* 0x000000ff0400720c */ /* 0x004fc80003f05070 */
[----:B------:R-:W-:-:S13]  /*1090*/  ISETP.NE.AND.EX P0, PT, R5, RZ, PT, P0 ;  /* 0x000000ff0500720c */ /* 0x000fda0003f05300 */
[----:B------:R-:W-:Y:S05]  /*10a0*/  @!P0 BRA `(.L_x_14) ;  /* 0x0000000000088947 */ /* 0x000fea0003800000 */
[----:B------:R0:W5:Y:S01]  /*10b0*/  LD.E R156, desc[UR36][R4.64] ;  /* 0x00000024049c7980 */ /* 0x000162000c101900 */
[----:B------:R-:W-:Y:S05]  /*10c0*/  BRA `(.L_x_15) ;  /* 0x0000000000247947 */ /* 0x000fea0003800000 */
.L_x_14:
[----:B------:R-:W-:Y:S02]  /*10d0*/  ULDC.64 UR4, c[0x0][0x590] ;  /* 0x0001640000047ab9 */ /* 0x000fe40000000a00 */
[----:B------:R-:W-:-:S04]  /*10e0*/  ISETP.NE.U32.AND P0, PT, RZ, UR4, PT ;  /* 0x00000004ff007c0c */ /* 0x000fc8000bf05070 */
[----:B------:R-:W-:-:S13]  /*10f0*/  ISETP.NE.AND.EX P0, PT, RZ, UR5, PT, P0 ;  /* 0x00000005ff007c0c */ /* 0x000fda000bf05300 */
[----:B------:R-:W-:Y:S05]  /*1100*/  @!P0 BRA `(.L_x_16) ;  /* 0x00000000000c8947 */ /* 0x000fea0003800000 */
[----:B------:R-:W2:Y:S02]  /*1110*/  LDC.64 R156, c[0x0][0x590] ;  /* 0x00016400ff9c7b82 */ /* 0x000ea40000000a00 */
[----:B--2---:R2:W5:Y:S01]  /*1120*/  LDG.E R156, desc[UR36][R156.64] ;  /* 0x000000249c9c7981 */ /* 0x004562000c1e1900 */
[----:B------:R-:W-:Y:S05]  /*1130*/  BRA `(.L_x_15) ;  /* 0x0000000000087947 */ /* 0x000fea0003800000 */
.L_x_16:
[----:B------:R-:W-:Y:S02]  /*1140*/  ULDC UR4, c[0x0][0x584] ;  /* 0x0001610000047ab9 */ /* 0x000fe40000000800 */
[----:B------:R-:W-:-:S07]  /*1150*/  IMAD.U32 R156, RZ, RZ, UR4 ;  /* 0x00000004ff9c7e24 */ /* 0x000fce000f8e00ff */
.L_x_15:
[----:B------:R-:W-:-:S13]  /*1160*/  LOP3.LUT P0, RZ, R0, 0xff, RZ, 0xc0, !PT ;  /* 0x000000ff00ff7812 */ /* 0x000fda000780c0ff */
[----:B------:R-:W-:Y:S05]  /*1170*/  @!P0 EXIT ;  /* 0x000000000000894d */ /* 0x000fea0003800000 */
[----:B------:R-:W-:Y:S01]  /*1180*/  ULDC UR4, c[0x0][0x28c] ;  /* 0x0000a30000047ab9 */ /* 0x000fe20000000800 */
[----:B------:R-:W-:Y:S01]  /*1190*/  LOP3.LUT R166, R19, 0x1, RZ, 0xfc, !PT ;  /* 0x0000000113a67812 */ /* 0x000fe200078efcff */
[----:B------:R-:W-:Y:S01]  /*11a0*/  UIADD3 UR4, UR4, 0x7f, URZ ;  /* 0x0000007f04047890 */ /* 0x000fe2000fffe03f */
[----:B------:R-:W-:Y:S01]  /*11b0*/  UMOV UR38, URZ ;  /* 0x0000003f00267c82 */ /* 0x000fe20008000000 */
[----:B------:R-:W-:Y:S02]  /*11c0*/  UMOV UR39, URZ ;  /* 0x0000003f00277c82 */ /* 0x000fe40008000000 */
[----:B------:R-:W-:-:S04]  /*11d0*/  USHF.R.S32.HI UR5, URZ, 0x1f, UR4 ;  /* 0x0000001f3f057899 */ /* 0x000fc80008011404 */
[----:B------:R-:W-:-:S04]  /*11e0*/  ULEA.HI UR5, UR5, UR4, URZ, 0x7 ;  /* 0x0000000405057291 */ /* 0x000fc8000f8f383f */
[----:B------:R-:W-:-:S12]  /*11f0*/  USHF.R.S32.HI UR40, URZ, 0x7, UR5 ;  /* 0x000000073f287899 */ /* 0x000fd80008011405 */
.L_x_288:
[----:B------:R-:W-:Y:S01]  /*1200*/  LOP3.LUT R0, R18, 0x80, RZ, 0xc0, !PT ;  /* 0x0000008012007812 */ /* 0x000fe200078ec0ff */
[----:B---3--:R-:W3:Y:S01]  /*1210*/  S2UR UR7, SR_CgaCtaId ;  /* 0x00000000000779c3 */ /* 0x008ee20000008800 */
[----:B------:R-:W-:Y:S02]  /*1220*/  UMOV UR6, 0x400 ;  /* 0x0000040000067882 */ /* 0x000fe40000000000 */
[----:B------:R-:W-:-:S06]  /*1230*/  SHF.R.U32.HI R0, RZ, 0x7, R0 ;  /* 0x00000007ff007819 */ /* 0x000fcc0000011600 */
[----:B----4-:R-:W4:Y:S01]  /*1240*/  SHFL.IDX PT, R0, R0, RZ, 0x1f ;  /* 0x00001fff00007589 */ /* 0x010f2200000e0000 */
[----:B---3--:R-:W-:Y:S01]  /*1250*/  ULEA UR6, UR7, UR6, 0x18 ;  /* 0x0000000607067291 */ /* 0x008fe2000f8ec03f */
[----:B----4-:R-:W-:-:S13]  /*1260*/  R2UR UR4, R0 ;  /* 0x00000000000472ca */ /* 0x010fda00000e0000 */
[----:B------:R-:W-:-:S04]  /*1270*/  ULEA.HI UR5, UR4, UR4, URZ, 0x1 ;  /* 0x0000000404057291 */ /* 0x000fc8000f8f083f */
[----:B------:R-:W-:-:S04]  /*1280*/  ULOP3.LUT UR5, UR5, 0x7fffe, URZ, 0xc0, !UPT ;  /* 0x0007fffe05057892 */ /* 0x000fc8000f8ec03f */
[----:B------:R-:W-:-:S03]  /*1290*/  UIADD3 UR5, UR4, -UR5, URZ ;  /* 0x8000000504057290 */ /* 0x000fc6000fffe03f */
[----:B------:R-:W-:Y:S01]  /*12a0*/  ULDC UR4, c[0x0][0x28c] ;  /* 0x0000a30000047ab9 */ /* 0x000fe20000000800 */
[----:B------:R-:W-:Y:S01]  /*12b0*/  ULEA UR5, UR5, UR6, 0xd ;  /* 0x0000000605057291 */ /* 0x000fe2000f8e683f */
[----:B------:R-:W-:-:S03]  /*12c0*/  ISETP.LT.AND P0, PT, RZ, UR4, PT ;  /* 0x00000004ff007c0c */ /* 0x000fc6000bf01270 */
[----:B------:R-:W-:-:S04]  /*12d0*/  UIADD3 UR5, UR5, 0x100, URZ ;  /* 0x0000010005057890 */ /* 0x000fc8000fffe03f */
[----:B------:R-:W-:-:S04]  /*12e0*/  USHF.R.U32.HI UR5, URZ, 0x4, UR5 ;  /* 0x000000043f057899 */ /* 0x000fc80008011605 */
[----:B------:R-:W-:Y:S02]  /*12f0*/  ULOP3.LUT UR41, UR5, 0x3fff, URZ, 0xc0, !UPT ;  /* 0x00003fff05297892 */ /* 0x000fe4000f8ec03f */
[----:B-12---:R-:W-:Y:S10]  /*1300*/  @P0 BRA `(.L_x_17) ;  /* 0x0000000000400947 */ /* 0x006ff40003800000 */
[----:B------:R-:W-:Y:S01]  /*1310*/  MOV R0, 0x0 ;  /* 0x0000000000007802 */ /* 0x000fe20000000f00 */
[----:B------:R-:W-:Y:S01]  /*1320*/  ULDC.64 UR4, c[0x4][0x68] ;  /* 0x01001a0000047ab9 */ /* 0x000fe20000000a00 */
[----:B------:R-:W-:Y:S01]  /*1330*/  ULDC.64 UR6, c[0x4][0x8] ;  /* 0x0100020000067ab9 */ /* 0x000fe20000000a00 */
[----:B01----:R-:W-:Y:S01]  /*1340*/  IMAD.U32 R4, RZ, RZ, UR4 ;  /* 0x00000004ff047e24 */ /* 0x003fe2000f8e00ff */
[----:B------:R0:W1:Y:S01]  /*1350*/  LDC.64 R14, c[0x4][R0] ;  /* 0x01000000000e7b82 */ /* 0x0000620000000a00 */
[----:B------:R-:W-:Y:S01]  /*1360*/  IMAD.U32 R5, RZ, RZ, UR5 ;  /* 0x00000005ff057e24 */ /* 0x000fe2000f8e00ff */
[----:B------:R-:W-:Y:S01]  /*1370*/  ULDC.64 UR4, c[0x4][0x70] ;  /* 0x01001c0000047ab9 */ /* 0x000fe20000000a00 */
[----:B------:R-:W-:Y:S01]  /*1380*/  IMAD.U32 R10, RZ, RZ, UR6 ;  /* 0x00000006ff0a7e24 */ /* 0x000fe2000f8e00ff */
[----:B------:R-:W-:Y:S01]  /*1390*/  MOV R11, UR7 ;  /* 0x00000007000b7c02 */ /* 0x000fe20008000f00 */
[----:B------:R-:W-:Y:S02]  /*13a0*/  IMAD.U32 R6, RZ, RZ, UR4 ;  /* 0x00000004ff067e24 */ /* 0x000fe4000f8e00ff */
[----:B------:R-:W-:-:S02]  /*13b0*/  IMAD.U32 R7, RZ, RZ, UR5 ;  /* 0x00000005ff077e24 */ /* 0x000fc4000f8e00ff */
[----:B------:R-:W-:Y:S02]  /*13c0*/  IMAD.MOV.U32 R8, RZ, RZ, 0x1e1 ;  /* 0x000001e1ff087424 */ /* 0x000fe400078e00ff */
[----:B------:R-:W-:Y:S02]  /*13d0*/  IMAD.MOV.U32 R12, RZ, RZ, 0x1 ;  /* 0x00000001ff0c7424 */ /* 0x000fe400078e00ff */
[----:B0-----:R-:W-:-:S07]  /*13e0*/  IMAD.MOV.U32 R13, RZ, RZ, RZ ;  /* 0x000000ffff0d7224 */ /* 0x001fce00078e00ff */
[----:B------:R-:W-:-:S07]  /*13f0*/  LEPC R20, `(.L_x_17) ;  /* 0x000000001014794e */ /* 0x000fce0000000000 */
[----:B-12--5:R-:W-:Y:S05]  /*1400*/  CALL.ABS.NOINC R14 ;  /* 0x000000000e007343 */ /* 0x026fea0003c00000 */
.L_x_17:
[----:B------:R-:W-:-:S13]  /*1410*/  ISETP.NE.AND P0, PT, R166, 0x3, PT ;  /* 0x00000003a600780c */ /* 0x000fda0003f05270 */
[----:B------:R-:W-:Y:S05]  /*1420*/  @!P0 BRA `(.L_x_18) ;  /* 0x0000000000048947 */ /* 0x000fea0003800000 */
[----:B------:R-:W-:Y:S01]  /*1430*/  BPT.TRAP 0x1 ;  /* 0x000000040000795c */ /* 0x000fe20000300000 */
.L_x_18:
[----:B------:R-:W3:Y:S01]  /*1440*/  S2UR UR5, SR_CgaCtaId ;  /* 0x00000000000579c3 */ /* 0x000ee20000008800 */
[----:B------:R-:W-:Y:S01]  /*1450*/  UMOV UR4, 0x400 ;  /* 0x0000040000047882 */ /* 0x000fe20000000000 */
[----:B------:R-:W-:Y:S02]  /*1460*/  IMAD.U32 R0, RZ, RZ, UR38 ;  /* 0x00000026ff007e24 */ /* 0x000fe4000f8e00ff */
[----:B------:R-:W-:-:S03]  /*1470*/  IMAD.U32 R3, RZ, RZ, UR39 ;  /* 0x00000027ff037e24 */ /* 0x000fc6000f8e00ff */
[----:B------:R-:W-:Y:S01]  /*1480*/  SHF.L.U32 R0, R0, 0x1f, RZ ;  /* 0x0000001f00007819 */ /* 0x000fe200000006ff */
[----:B---3--:R-:W-:-:S06]  /*1490*/  ULEA UR4, UR5, UR4, 0x18 ;  /* 0x0000000405047291 */ /* 0x008fcc000f8ec03f */
[----:B------:R-:W-:-:S04]  /*14a0*/  IMAD.U32 R6, RZ, RZ, UR4 ;  /* 0x00000004ff067e24 */ /* 0x000fc8000f8e00ff */
[----:B------:R-:W-:-:S04]  /*14b0*/  IMAD R3, R3, 0x8, R6 ;  /* 0x0000000803037824 */ /* 0x000fc800078e0206 */
[----:B------:R3:W4:Y:S01]  /*14c0*/  SYNCS.PHASECHK.TRANS64.TRYWAIT P1, [R3+URZ], R0 ;  /* 0x00000000030075a7 */ /* 0x000722000802017f */
[----:B------:R-:W-:Y:S05]  /*14d0*/  @!P0 BRA `(.L_x_19) ;  /* 0x0000000000048947 */ /* 0x000fea0003800000 */
[----:B------:R-:W-:Y:S01]  /*14e0*/  BPT.TRAP 0x1 ;  /* 0x000000040000795c */ /* 0x000fe20000300000 */
.L_x_19:
[----:B----4-:R-:W-:Y:S05]  /*14f0*/  @P1 BRA `(.L_x_20) ;  /* 0x0000000000081947 */ /* 0x010fea0003800000 */
[----:B------:R-:W4:Y:S02]  /*1500*/  SYNCS.PHASECHK.TRANS64.TRYWAIT P1, [R3+URZ], R0 ;  /* 0x00000000030075a7 */ /* 0x000f24000802017f */
[----:B----4-:R-:W-:Y:S05]  /*1510*/  @!P1 BRA `(.L_x_21) ;  /* 0x000000b400a49947 */ /* 0x010fea0003800000 */
.L_x_20:
[----:B------:R-:W-:-:S04]  /*1520*/  UISETP.LT.AND UP0, UPT, UR40, 0x1, UPT ;  /* 0x000000012800788c */ /* 0x000fc8000bf01270 */
[----:B------:R-:W-:-:S06]  /*1530*/  USEL UR4, UR40, 0x1, UP0 ;  /* 0x0000000128047887 */ /* 0x000fcc0008000000 */
[----:B---34-:R-:W-:Y:S01]  /*1540*/  IMAD.U32 R0, RZ, RZ, UR4 ;  /* 0x00000004ff007e24 */ /* 0x018fe2000f8e00ff */
[----:B------:R-:W-:Y:S05]  /*1550*/  WARPSYNC.ALL ;  /* 0x0000000000007948 */ /* 0x000fea0003800000 */
[----:B------:R-:W-:-:S04]  /*1560*/  IADD3 R0, -R0, UR40, RZ ;  /* 0x0000002800007c10 */ /* 0x000fc8000fffe1ff */
[----:B------:R-:W-:Y:S02]  /*1570*/  ISETP.GE.AND P1, PT, R0, 0x1, PT ;  /* 0x000000010000780c */ /* 0x000fe40003f26270 */
[----:B------:R-:W-:Y:S01]  /*1580*/  R2UR UR4, R6 ;  /* 0x00000000060472ca */ /* 0x000fe200000e0000 */
[----:B------:R-:W-:Y:S01]  /*1590*/  WARPGROUP.ARRIVE ;  /* 0x00000000000079c5 */ /* 0x000fe20000000000 */
[----:B------:R-:W-:Y:S01]  /*15a0*/  UMOV UR9, 0x40000040 ;  /* 0x4000004000097882 */ /* 0x000fe20000000000 */
[----:B------:R-:W-:Y:S01]  /*15b0*/  UMOV UR11, 0x40000040 ;  /* 0x40000040000b7882 */ /* 0x000fe20000000000 */
[----:B------:R-:W-:Y:S01]  /*15c0*/  UMOV UR13, 0x40000040 ;  /* 0x40000040000d7882 */ /* 0x000fe20000000000 */
[----:B------:R-:W-:-:S08]  /*15d0*/  UMOV UR15, UR11 ;  /* 0x0000000b000f7c82 */ /* 0x000fd00008000000 */
[----:B------:R-:W-:-:S04]  /*15e0*/  UIADD3 UR4, UR4, 0x40100, URZ ;  /* 0x0004010004047890 */ /* 0x000fc8000fffe03f */
[----:B------:R-:W-:-:S04]  /*15f0*/  USHF.R.U32.HI UR4, URZ, 0x4, UR4 ;  /* 0x000000043f047899 */ /* 0x000fc80008011604 */
[----:B------:R-:W-:Y:S02]  /*1600*/  ULOP3.LUT UR5, UR4, 0x3fff, URZ, 0xc0, !UPT ;  /* 0x00003fff04057892 */ /* 0x000fe4000f8ec03f */
[----:B------:R-:W-:Y:S02]  /*1610*/  ULOP3.LUT UR4, UR41, 0x10000, URZ, 0xfc, !UPT ;  /* 0x0001000029047892 */ /* 0x000fe4000f8efc3f */
[----:B------:R-:W-:Y:S02]  /*1620*/  ULOP3.LUT UR5, UR5, 0x10000, URZ, 0xfc, !UPT ;  /* 0x0001000005057892 */ /* 0x000fe4000f8efc3f */
[----:B------:R-:W-:Y:S02]  /*1630*/  ULEA UR8, UR39, UR4, 0xc ;  /* 0x0000000427087291 */ /* 0x000fe4000f8e603f */
[----:B------:R-:W-:Y:S02]  /*1640*/  ULEA UR6, UR39, UR5, 0xb ;  /* 0x0000000527067291 */ /* 0x000fe4000f8e583f */
[----:B------:R-:W-:-:S05]  /*1650*/  UIADD3 UR12, UR8, 0x400, URZ ;  /* 0x00000400080c7890 */ /* 0x000fca000fffe03f */
[----:B------:R-:W-:Y:S02]  /*1660*/  UMOV UR10, UR6 ;  /* 0x00000006000a7c82 */ /* 0x000fe40008000000 */
[----:B------:R-:W-:Y:S01]  /*1670*/  HGMMA.64x128x16.F32 R88, gdesc[UR8], RZ, !UPT, gsb0 ;  /* 0x01e00000085879f0 */ /* 0x000fe2000c0008ff */
[----:B------:R-:W-:Y:S02]  /*1680*/  UMOV UR14, UR10 ;  /* 0x0000000a000e7c82 */ /* 0x000fe40008000000 */
[----:B------:R-:W-:Y:S02]  /*1690*/  WARPGROUP.DEPBAR.LE gsb0, 0x0 ;  /* 0x00008000000079c5 */ /* 0x000fe40000010000 */
[----:B------:R-:W-:-:S07]  /*16a0*/  WARPGROUP.ARRIVE ;  /* 0x00000000000079c5 */ /* 0x000fce0000000000 */
[----:B------:R-:W-:Y:S01]  /*16b0*/  HGMMA.64x128x16.F32 R24, gdesc[UR12], RZ, !UPT, gsb0 ;  /* 0x01e000000c1879f0 */ /* 0x000fe2000c0008ff */
[----:B------:R-:W-:Y:S02]  /*16c0*/  UIADD3 UR12, UR8, 0x2, URZ ;  /* 0x00000002080c7890 */ /* 0x000fe4000fffe03f */
[----:B------:R-:W-:Y:S01]  /*16d0*/  UIADD3 UR14, UR6, 0x2, URZ ;  /* 0x00000002060e7890 */ /* 0x000fe2000fffe03f */
[----:B------:R-:W-:Y:S01]  /*16e0*/  UMOV UR13, 0x40000040 ;  /* 0x40000040000d7882 */ /* 0x000fe20000000000 */
[----:B------:R-:W-:Y:S01]  /*16f0*/  UMOV UR15, 0x40000040 ;  /* 0x40000040000f7882 */ /* 0x000fe20000000000 */
[----:B------:R-:W-:Y:S02]  /*1700*/  WARPGROUP.DEPBAR.LE gsb0, 0x0 ;  /* 0x00008000000079c5 */ /* 0x000fe40000010000 */
[----:B------:R-:W-:-:S06]  /*1710*/  WARPGROUP.ARRIVE ;  /* 0x00000000000079c5 */ /* 0x000fcc0000000000 */
[----:B------:R-:W-:Y:S01]  /*1720*/  HGMMA.64x128x16.F32 R88, gdesc[UR12], R88, gsb0 ;  /* 0x01e000000c5879f0 */ /* 0x000fe20008000858 */
[----:B------:R-:W-:Y:S01]  /*1730*/  UIADD3 UR12, UR8, 0x402, URZ ;  /* 0x00000402080c7890 */ /* 0x000fe2000fffe03f */
[----:B------:R-:W-:Y:S01]  /*1740*/  UMOV UR13, 0x40000040 ;  /* 0x40000040000d7882 */ /* 0x000fe20000000000 */
[----:B------:R-:W-:Y:S02]  /*1750*/  WARPGROUP.DEPBAR.LE gsb0, 0x0 ;  /* 0x00008000000079c5 */ /* 0x000fe40000010000 */
[----:B------:R-:W-:-:S07]  /*1760*/  WARPGROUP.ARRIVE ;  /* 0x00000000000079c5 */ /* 0x000fce0000000000 */
[----:B------:R-:W-:Y:S01]  /*1770*/  HGMMA.64x128x16.F32 R24, gdesc[UR12], R24, gsb0 ;  /* 0x01e000000c1879f0 */ /* 0x000fe20008000818 */
        /* <DEDUP_REMOVED lines=71> */
[----:B------:R-:W-:Y:S03]  /*1bf0*/  HGMMA.64x128x16.F32 R24, gdesc[UR12], R24, gsb0 ;  /* 0x01e000000c1879f0 */ /* 0x000fe60008000818 */
[----:B------:R-:W-:Y:S02]  /*1c00*/  WARPGROUP.DEPBAR.LE gsb0, 0x0 ;  /* 0x00008000000079c5 */ /* 0x000fe40000010000 */
[----:B------:R-:W-:Y:S05]  /*1c10*/  @!P1 BRA `(.L_x_22) ;  /* 0x0000000800349947 */ /* 0x000fea0003800000 */
[----:B------:R-:W-:Y:S02]  /*1c20*/  UIADD3 UR6, UR39, 0x1, URZ ;  /* 0x0000000127067890 */ /* 0x000fe4000fffe03f */
[----:B------:R-:W-:Y:S02]  /*1c30*/  MOV R3, UR39 ;  /* 0x0000002700037c02 */ /* 0x000fe40008000f00 */
[----:B------:R-:W-:-:S04]  /*1c40*/  UISETP.NE.AND UP0, UPT, UR6, 0x4, UPT ;  /* 0x000000040600788c */ /* 0x000fc8000bf05270 */
[----:B------:R-:W-:Y:S02]  /*1c50*/  USEL UR7, URZ, 0x1, UP0 ;  /* 0x000000013f077887 */ /* 0x000fe40008000000 */
[----:B------:R-:W-:Y:S02]  /*1c60*/  USEL UR6, UR6, URZ, UP0 ;  /* 0x0000003f06067287 */ /* 0x000fe40008000000 */
[----:B------:R-:W-:-:S06]  /*1c70*/  ULOP3.LUT UR7, UR38, UR7, URZ, 0x3c, !UPT ;  /* 0x0000000726077292 */ /* 0x000fcc000f8e3c3f */
[----:B------:R-:W-:-:S07]  /*1c80*/  IMAD.U32 R7, RZ, RZ, UR7 ;  /* 0x00000007ff077e24 */ /* 0x000fce000f8e00ff */
.L_x_29:
[----:B------:R-:W-:Y:S05]  /*1c90*/  @!P0 BRA `(.L_x_23) ;  /* 0x0000000000048947 */ /* 0x000fea0003800000 */
[----:B------:R-:W-:Y:S01]  /*1ca0*/  BPT.TRAP 0x1 ;  /* 0x000000040000795c */ /* 0x000fe20000300000 */
.L_x_23:
[----:B------:R-:W3:Y:S01]  /*1cb0*/  S2UR UR8, SR_CgaCtaId ;  /* 0x00000000000879c3 */ /* 0x000ee20000008800 */
[----:B------:R-:W-:Y:S01]  /*1cc0*/  UMOV UR7, 0x400 ;  /* 0x0000040000077882 */ /* 0x000fe20000000000 */
[----:B01----:R-:W-:Y:S01]  /*1cd0*/  IMAD.U32 R5, RZ, RZ, UR6 ;  /* 0x00000006ff057e24 */ /* 0x003fe2000f8e00ff */
[----:B------:R-:W-:Y:S01]  /*1ce0*/  SHF.L.U32 R4, R7, 0x1f, RZ ;  /* 0x0000001f07047819 */ /* 0x000fe200000006ff */
[----:B---3--:R-:W-:-:S06]  /*1cf0*/  ULEA UR7, UR8, UR7, 0x18 ;  /* 0x0000000708077291 */ /* 0x008fcc000f8ec03f */
[----:B------:R-:W-:-:S04]  /*1d00*/  IMAD.U32 R6, RZ, RZ, UR7 ;  /* 0x00000007ff067e24 */ /* 0x000fc8000f8e00ff */
[----:B------:R-:W-:-:S04]  /*1d10*/  IMAD R5, R5, 0x8, R6 ;  /* 0x0000000805057824 */ /* 0x000fc800078e0206 */
[----:B------:R0:W1:Y:S01]  /*1d20*/  SYNCS.PHASECHK.TRANS64.TRYWAIT P1, [R5+URZ], R4 ;  /* 0x00000004050075a7 */ /* 0x000062000802017f */
[----:B------:R-:W-:Y:S05]  /*1d30*/  @!P0 BRA `(.L_x_24) ;  /* 0x0000000000048947 */ /* 0x000fea0003800000 */
[----:B------:R-:W-:Y:S01]  /*1d40*/  BPT.TRAP 0x1 ;  /* 0x000000040000795c */ /* 0x000fe20000300000 */
.L_x_24:
[----:B-1----:R-:W-:Y:S05]  /*1d50*/  @P1 BRA `(.L_x_25) ;  /* 0x0000000000081947 */ /* 0x002fea0003800000 */
[----:B------:R-:W1:Y:S02]  /*1d60*/  SYNCS.PHASECHK.TRANS64.TRYWAIT P1, [R5+URZ], R4 ;  /* 0x00000004050075a7 */ /* 0x000e64000802017f */
[----:B-1----:R-:W-:Y:S05]  /*1d70*/  @!P1 BRA `(.L_x_26) ;  /* 0x000000ac00a09947 */ /* 0x002fea0003800000 */
.L_x_25:
[----:B------:R-:W-:Y:S01]  /*1d80*/  ULEA UR10, UR6, UR4, 0xc ;  /* 0x00000004060a7291 */ /* 0x000fe2000f8e603f */
[----:B------:R-:W-:Y:S01]  /*1d90*/  WARPGROUP.ARRIVE ;  /* 0x00000000000079c5 */ /* 0x000fe20000000000 */
[----:B------:R-:W-:Y:S01]  /*1da0*/  ULEA UR8, UR6, UR5, 0xb ;  /* 0x0000000506087291 */ /* 0x000fe2000f8e583f */
[----:B------:R-:W-:Y:S01]  /*1db0*/  UMOV UR13, 0x40000040 ;  /* 0x40000040000d7882 */ /* 0x000fe20000000000 */
[----:B------:R-:W-:-:S03]  /*1dc0*/  UMOV UR15, 0x40000040 ;  /* 0x40000040000f7882 */ /* 0x000fc60000000000 */
[----:B------:R-:W-:Y:S02]  /*1dd0*/  UMOV UR12, UR10 ;  /* 0x0000000a000c7c82 */ /* 0x000fe40008000000 */
[----:B------:R-:W-:Y:S02]  /*1de0*/  UMOV UR14, UR8 ;  /* 0x00000008000e7c82 */ /* 0x000fe40008000000 */
        /* <DEDUP_REMOVED lines=92> */
[----:B------:R-:W-:Y:S01]  /*23b0*/  BPT.TRAP 0x1 ;  /* 0x000000040000795c */ /* 0x000fe20000300000 */
.L_x_27:
[----:B------:R-:W-:-:S13]  /*23c0*/  ISETP.NE.AND P1, PT, R22, RZ, PT ;  /* 0x000000ff1600720c */ /* 0x000fda0003f25270 */
[----:B01----:R-:W-:-:S04]  /*23d0*/  @P1 IMAD R4, R3, 0x8, R6 ;  /* 0x0000000803041824 */ /* 0x003fc800078e0206 */
[----:B------:R-:W-:-:S05]  /*23e0*/  @P1 VIADD R5, R4, 0x20 ;  /* 0x0000002004051836 */ /* 0x000fca0000000000 */
[----:B------:R-:W-:-:S04]  /*23f0*/  @P1 PRMT R5, R152, 0x654, R5 ;  /* 0x0000065498051816 */ /* 0x000fc80000000005 */
[----:B------:R0:W-:Y:S01]  /*2400*/  @P1 SYNCS.ARRIVE.TRANS64.RED.A1T0 RZ, [R5+URZ], RZ ;  /* 0x000000ff05ff19a7 */ /* 0x0001e2000810043f */
[----:B------:R-:W-:-:S13]  /*2410*/  ISETP.GT.U32.AND P1, PT, R19, 0x1, PT ;  /* 0x000000011300780c */ /* 0x000fda0003f24070 */
[----:B0-----:R-:W-:Y:S05]  /*2420*/  @P1 BRA `(.L_x_28) ;  /* 0x0000000000041947 */ /* 0x001fea0003800000 */
[----:B------:R-:W-:Y:S01]  /*2430*/  BPT.TRAP 0x1 ;  /* 0x000000040000795c */ /* 0x000fe20000300000 */
.L_x_28:
[----:B------:R-:W-:Y:S01]  /*2440*/  UIADD3 UR6, UR6, 0x1, URZ ;  /* 0x0000000106067890 */ /* 0x000fe2000fffe03f */
[C---:B------:R-:W-:Y:S01]  /*2450*/  ISETP.GT.AND P2, PT, R0.reuse, 0x1, PT ;  /* 0x000000010000780c */ /* 0x040fe20003f44270 */
[----:B------:R-:W-:Y:S02]  /*2460*/  VIADD R3, R3, 0x1 ;  /* 0x0000000103037836 */ /* 0x000fe40000000000 */
[----:B------:R-:W-:Y:S01]  /*2470*/  UISETP.NE.AND UP0, UPT, UR6, 0x4, UPT ;  /* 0x000000040600788c */ /* 0x000fe2000bf05270 */
[----:B------:R-:W-:Y:S02]  /*2480*/  VIADD R0, R0, 0xffffffff ;  /* 0xffffffff00007836 */ /* 0x000fe40000000000 */
[C---:B------:R-:W-:Y:S01]  /*2490*/  ISETP.NE.AND P1, PT, R3.reuse, 0x4, PT ;  /* 0x000000040300780c */ /* 0x040fe20003f25270 */
[----:B------:R-:W-:Y:S02]  /*24a0*/  USEL UR7, URZ, 0x1, UP0 ;  /* 0x000000013f077887 */ /* 0x000fe40008000000 */
[----:B------:R-:W-:Y:S01]  /*24b0*/  USEL UR6, UR6, URZ, UP0 ;  /* 0x0000003f06067287 */ /* 0x000fe20008000000 */
[----:B------:R-:W-:-:S03]  /*24c0*/  SEL R3, R3, RZ, P1 ;  /* 0x000000ff03037207 */ /* 0x000fc60000800000 */
[----:B------:R-:W-:Y:S01]  /*24d0*/  LOP3.LUT R7, R7, UR7, RZ, 0x3c, !PT ;  /* 0x0000000707077c12 */ /* 0x000fe2000f8e3cff */
[----:B------:R-:W-:Y:S07]  /*24e0*/  @P2 BRA `(.L_x_29) ;  /* 0xfffffff400e82947 */ /* 0x000fee000383ffff */
.L_x_22:
[----:B------:R-:W3:Y:S02]  /*24f0*/  LDC R0, c[0x0][0x28c] ;  /* 0x0000a300ff007b82 */ /* 0x000ee40000000800 */
[----:B---3--:R-:W-:-:S13]  /*2500*/  ISETP.GE.AND P1, PT, R0, 0x1, PT ;  /* 0x000000010000780c */ /* 0x008fda0003f26270 */
[----:B------:R-:W-:Y:S05]  /*2510*/  @!P1 BRA `(.L_x_30) ;  /* 0x0000000000409947 */ /* 0x000fea0003800000 */
[----:B------:R-:W-:Y:S05]  /*2520*/  @!P0 BRA `(.L_x_31) ;  /* 0x0000000000048947 */ /* 0x000fea0003800000 */
[----:B------:R-:W-:Y:S01]  /*2530*/  BPT.TRAP 0x1 ;  /* 0x000000040000795c */ /* 0x000fe20000300000 */
.L_x_31:
[----:B------:R-:W-:Y:S01]  /*2540*/  ISETP.NE.AND P0, PT, R22, RZ, PT ;  /* 0x000000ff1600720c */ /* 0x000fe20003f05270 */
[----:B------:R-:W-:-:S12]  /*2550*/  UISETP.LT.AND UP1, UPT, UR40, 0x1, UPT ;  /* 0x000000012800788c */ /* 0x000fd8000bf21270 */
[----:B------:R-:W-:-:S05]  /*2560*/  VOTEU.ANY UP0, P0 ;  /* 0x00000000003f7886 */ /* 0x000fca0000000100 */
[----:B------:R-:W-:-:S04]  /*2570*/  @UP0 USEL UR4, UR40, 0x1, UP1 ;  /* 0x0000000128040887 */ /* 0x000fc80008800000 */
[----:B------:R-:W-:-:S06]  /*2580*/  @UP0 UIADD3 UR4, UR39, UR40, -UR4 ;  /* 0x0000002827040290 */ /* 0x000fcc000fffe804 */
[----:B------:R-:W-:-:S05]  /*2590*/  MOV R0, UR4 ;  /* 0x0000000400007c02 */ /* 0x000fca0008000f00 */
[----:B------:R-:W-:-:S05]  /*25a0*/  @P0 IMAD.SHL.U32 R0, R0, 0x8, RZ ;  /* 0x0000000800000824 */ /* 0x000fca00078e00ff */
[----:B------:R-:W-:-:S04]  /*25b0*/  @P0 LOP3.LUT R0, R0, 0x18, RZ, 0xc0, !PT ;  /* 0x0000001800000812 */ /* 0x000fc800078ec0ff */
[----:B------:R-:W-:-:S04]  /*25c0*/  @P0 IADD3 R3, R6, 0x20, R0 ;  /* 0x0000002006030810 */ /* 0x000fc80007ffe000 */
[----:B------:R-:W-:-:S04]  /*25d0*/  @P0 PRMT R3, R152, 0x654, R3 ;  /* 0x0000065498030816 */ /* 0x000fc80000000003 */
[----:B------:R3:W-:Y:S01]  /*25e0*/  @P0 SYNCS.ARRIVE.TRANS64.RED.A1T0 RZ, [R3+URZ], RZ ;  /* 0x000000ff03ff09a7 */ /* 0x0007e2000810043f */
[----:B------:R-:W-:-:S13]  /*25f0*/  ISETP.GT.U32.AND P0, PT, R19, 0x1, PT ;  /* 0x000000011300780c */ /* 0x000fda0003f04070 */
[----:B---3--:R-:W-:Y:S05]  /*2600*/  @P0 BRA `(.L_x_30) ;  /* 0x0000000000040947 */ /* 0x008fea0003800000 */
[----:B------:R-:W-:Y:S01]  /*2610*/  BPT.TRAP 0x1 ;  /* 0x000000040000795c */ /* 0x000fe20000300000 */
.L_x_30:
[----:B------:R-:W3:Y:S01]  /*2620*/  LDC R6, c[0x0][0x288] ;  /* 0x0000a200ff067b82 */ /* 0x000ee20000000800 */
[--C-:B------:R-:W-:Y:S01]  /*2630*/  SHF.R.U32.HI R0, RZ, 0x2, R18.reuse ;  /* 0x00000002ff007819 */ /* 0x100fe20000011612 */
[----:B------:R-:W-:Y:S01]  /*2640*/  UIADD3 UR39, UR40, UR39, URZ ;  /* 0x0000002728277290 */ /* 0x000fe2000fffe03f */
[----:B01----:R-:W-:Y:S01]  /*2650*/  SHF.R.U32.HI R5, RZ, 0x7, R18 ;  /* 0x00000007ff057819 */ /* 0x003fe20000011612 */
[----:B------:R-:W-:Y:S01]  /*2660*/  IMAD.SHL.U32 R13, R154, 0x80, RZ ;  /* 0x000000809a0d7824 */ /* 0x000fe200078e00ff */
[----:B------:R-:W-:Y:S01]  /*2670*/  LOP3.LUT R3, R0, 0x7, RZ, 0xc0, !PT ;  /* 0x0000000700037812 */ /* 0x000fe200078ec0ff */
[----:B------:R-:W-:Y:S01]  /*2680*/  USHF.R.U32.HI UR4, URZ, 0x2, UR39 ;  /* 0x000000023f047899 */ /* 0x000fe20008011627 */
[----:B------:R-:W-:Y:S01]  /*2690*/  LOP3.LUT R4, R18, 0x60, RZ, 0xc0, !PT ;  /* 0x0000006012047812 */ /* 0x000fe200078ec0ff */
[----:B------:R-:W-:Y:S01]  /*26a0*/  ULDC UR8, c[0x0][0x284] ;  /* 0x0000a10000087ab9 */ /* 0x000fe20000000800 */
[----:B------:R-:W-:Y:S01]  /*26b0*/  LOP3.LUT R0, R5, 0x1, RZ, 0xc0, !PT ;  /* 0x0000000105007812 */ /* 0x000fe200078ec0ff */
[----:B------:R-:W-:Y:S01]  /*26c0*/  ULOP3.LUT UR4, UR4, 0x1, URZ, 0xc0, !UPT ;  /* 0x0000000104047892 */ /* 0x000fe2000f8ec03f */
[----:B------:R-:W-:Y:S01]  /*26d0*/  SHF.R.U32.HI R10, RZ, 0x1, R4 ;  /* 0x00000001ff0a7819 */ /* 0x000fe20000011604 */
[----:B------:R-:W-:Y:S01]  /*26e0*/  UISETP.GT.U32.AND UP1, UPT, UR39, 0x3, UPT ;  /* 0x000000032700788c */ /* 0x000fe2000bf24070 */
[----:B------:R-:W-:Y:S01]  /*26f0*/  SHF.R.S32.HI R21, RZ, 0x1f, R23 ;  /* 0x0000001fff157819 */ /* 0x000fe20000011417 */
[----:B------:R-:W-:Y:S01]  /*2700*/  IMAD.SHL.U32 R4, R0, 0x40, RZ ;  /* 0x0000004000047824 */ /* 0x000fe200078e00ff */
[--C-:B------:R-:W-:Y:S01]  /*2710*/  IADD3 R5, RZ, -R10, -R3.reuse ;  /* 0x8000000aff057210 */ /* 0x100fe20007ffe803 */
[----:B------:R-:W-:Y:S01]  /*2720*/  UISETP.NE.U32.AND UP0, UPT, UR4, 0x1, UPT ;  /* 0x000000010400788c */ /* 0x000fe2000bf05070 */
[----:B------:R-:W-:Y:S01]  /*2730*/  IMAD.WIDE R8, R153, 0x100, RZ ;  /* 0x0000010099087825 */ /* 0x000fe200078e02ff */
[----:B------:R-:W-:Y:S01]  /*2740*/  ULDC.64 UR6, c[0x0][0x5d0] ;  /* 0x0001740000067ab9 */ /* 0x000fe20000000a00 */
[----:B--2---:R-:W-:Y:S01]  /*2750*/  LOP3.LUT R157, R4, 0x40, R3, 0xe2, !PT ;  /* 0x00000040049d7812 */ /* 0x004fe200078ee203 */
[----:B------:R-:W-:Y:S01]  /*2760*/  UISETP.LT.U32.AND UP1, UPT, UR40, 0x4, UP1 ;  /* 0x000000042800788c */ /* 0x000fe20008f21070 */
[----:B------:R-:W-:Y:S01]  /*2770*/  LOP3.LUT R3, R18, 0x3, RZ, 0xc0, !PT ;  /* 0x0000000312037812 */ /* 0x000fe200078ec0ff */
[----:B------:R-:W-:Y:S01]  /*2780*/  UISETP.GT.U32.AND UP0, UPT, UR40, 0x3, !UP0 ;  /* 0x000000032800788c */ /* 0x000fe2000c704070 */
[----:B------:R-:W-:Y:S01]  /*2790*/  IMAD R4, R21, UR6, RZ ;  /* 0x0000000615047c24 */ /* 0x000fe2000f8e02ff */
[----:B---3--:R-:W-:Y:S01]  /*27a0*/  ISETP.GE.AND P0, PT, R13, R6, PT ;  /* 0x000000060d00720c */ /* 0x008fe20003f06270 */
[----:B------:R-:W-:Y:S01]  /*27b0*/  IMAD R0, R0, -0x40, R5 ;  /* 0xffffffc000007824 */ /* 0x000fe200078e0205 */
[----:B------:R-:W-:Y:S01]  /*27c0*/  USEL UR5, URZ, 0x1, !UP1 ;  /* 0x000000013f057887 */ /* 0x000fe2000c800000 */
[----:B------:R-:W-:Y:S01]  /*27d0*/  IMAD R12, R3, -0x2, R6 ;  /* 0xfffffffe030c7824 */ /* 0x000fe200078e0206 */
[----:B------:R-:W-:Y:S01]  /*27e0*/  USEL UR4, URZ, 0x1, !UP0 ;  /* 0x000000013f047887 */ /* 0x000fe2000c000000 */
[----:B------:R-:W-:Y:S01]  /*27f0*/  IMAD.SHL.U32 R3, R153, 0x100, RZ ;  /* 0x0000010099037824 */ /* 0x000fe200078e00ff */
[----:B------:R-:W-:Y:S01]  /*2800*/  ULOP3.LUT UR39, UR39, 0x3, URZ, 0xc0, !UPT ;  /* 0x0000000327277892 */ /* 0x000fe2000f8ec03f */
[----:B------:R-:W-:Y:S01]  /*2810*/  IMAD.SHL.U32 R6, R18, 0x2, RZ ;  /* 0x0000000212067824 */ /* 0x000fe200078e00ff */
[----:B------:R-:W-:Y:S01]  /*2820*/  ULOP3.LUT UR38, UR4, UR38, UR5, 0x96, !UPT ;  /* 0x0000002604267292 */ /* 0x000fe2000f8e9605 */
[----:B------:R-:W-:Y:S01]  /*2830*/  IMAD R11, R23, UR7, R4 ;  /* 0x00000007170b7c24 */ /* 0x000fe2000f8e0204 */
[----:B------:R-:W-:Y:S01]  /*2840*/  ISETP.GE.OR P0, PT, R3, UR8, P0 ;  /* 0x0000000803007c0c */ /* 0x000fe20008706670 */
[----:B------:R-:W-:Y:S01]  /*2850*/  IMAD.MOV.U32 R153, RZ, RZ, -0x1 ;  /* 0xffffffffff997424 */ /* 0x000fe200078e00ff */
[----:B------:R-:W-:-:S02]  /*2860*/  LOP3.LUT R6, R13, 0x6, R6, 0xf8, !PT ;  /* 0x000000060d067812 */ /* 0x000fc400078ef806 */
[----:B------:R-:W-:Y:S01]  /*2870*/  IADD3 R3, -R3, UR8, R0 ;  /* 0x0000000803037c10 */ /* 0x000fe2000fffe100 */
[----:B------:R-:W-:Y:S01]  /*2880*/  IMAD.IADD R0, R12, 0x1, -R13 ;  /* 0x000000010c007824 */ /* 0x000fe200078e0a0d */
[----:B------:R-:W-:Y:S02]  /*2890*/  SHF.R.S32.HI R7, RZ, 0x1f, R6 ;  /* 0x0000001fff077819 */ /* 0x000fe40000011406 */
[----:B------:R-:W-:Y:S01]  /*28a0*/  LOP3.LUT R157, R8, R157, R10, 0xfe, !PT ;  /* 0x0000009d089d7212 */ /* 0x000fe200078efe0a */
[----:B------:R-:W-:-:S04]  /*28b0*/  IMAD.WIDE.U32 R4, R23, UR6, R6 ;  /* 0x0000000617047c25 */ /* 0x000fc8000f8e0006 */
[----:B------:R-:W-:Y:S01]  /*28c0*/  IMAD.IADD R11, R5, 0x1, R11 ;  /* 0x00000001050b7824 */ /* 0x000fe200078e020b */
[----:B------:R-:W-:Y:S01]  /*28d0*/  MOV R10, R4 ;  /* 0x00000004000a7202 */ /* 0x000fe20000000f00 */
[----:B------:R-:W-:Y:S06]  /*28e0*/  @P0 BRA `(.L_x_32) ;  /* 0x0000008400680947 */ /* 0x000fec0003800000 */
[----:B------:R-:W0:Y:S01]  /*28f0*/  LDC.64 R4, c[0x0][0x5c8] ;  /* 0x00017200ff047b82 */ /* 0x000e220000000a00 */
[----:B-----5:R-:W-:Y:S01]  /*2900*/  FSETP.NEU.AND P0, PT, R156, RZ, PT ;  /* 0x000000ff9c00720b */ /* 0x020fe20003f0d000 */
[----:B------:R-:W-:Y:S01]  /*2910*/  BSSY B0, `(.L_x_32) ;  /* 0x0000857000007945 */ /* 0x000fe20003800000 */
[----:B------:R-:W-:-:S04]  /*2920*/  ISETP.GT.AND P3, PT, R3, RZ, PT ;  /* 0x000000ff0300720c */ /* 0x000fc80003f64270 */
[----:B------:R-:W-:Y:S01]  /*2930*/  ISETP.GT.AND P1, PT, R0, RZ, P3 ;  /* 0x000000ff0000720c */ /* 0x000fe20001f24270 */
[-C--:B0-----:R-:W-:Y:S02]  /*2940*/  IMAD R12, R9, R4.reuse, RZ ;  /* 0x00000004090c7224 */ /* 0x081fe400078e02ff */
[----:B------:R-:W-:-:S04]  /*2950*/  IMAD.WIDE.U32 R168, R157, R4, R10 ;  /* 0x000000049da87225 */ /* 0x000fc800078e000a */
[----:B------:R-:W-:-:S04]  /*2960*/  IMAD R11, R157, R5, R12 ;  /* 0x000000059d0b7224 */ /* 0x000fc800078e020c */
[----:B------:R-:W-:Y:S01]  /*2970*/  IMAD.IADD R167, R169, 0x1, R11 ;  /* 0x00000001a9a77824 */ /* 0x000fe200078e020b */
[----:B------:R-:W-:Y:S06]  /*2980*/  @!P0 BRA `(.L_x_33) ;  /* 0x0000006000088947 */ /* 0x000fec0003800000 */
[----:B------:R-:W0:Y:S01]  /*2990*/  LDC.64 R12, c[0x0][0x5b8] ;  /* 0x00016e00ff0c7b82 */ /* 0x000e220000000a00 */
[----:B------:R-:W-:-:S07]  /*29a0*/  ULDC.64 UR4, c[0x0][0x5c0] ;  /* 0x0001700000047ab9 */ /* 0x000fce0000000a00 */
[----:B------:R-:W1:Y:S08]  /*29b0*/  LDC.64 R14, c[0x0][0x5b0] ;  /* 0x00016c00ff0e7b82 */ /* 0x000e700000000a00 */
[----:B------:R-:W2:Y:S01]  /*29c0*/  LDC.64 R10, c[0x0][0x5a8] ;  /* 0x00016a00ff0a7b82 */ /* 0x000ea20000000a00 */
[----:B0-----:R-:W-:-:S04]  /*29d0*/  IMAD R20, R21, R12, RZ ;  /* 0x0000000c15147224 */ /* 0x001fc800078e02ff */
[C---:B------:R-:W-:Y:S02]  /*29e0*/  IMAD R13, R23.reuse, R13, R20 ;  /* 0x0000000d170d7224 */ /* 0x040fe400078e0214 */
[----:B------:R-:W-:-:S04]  /*29f0*/  IMAD.WIDE.U32 R20, R23, R12, R6 ;  /* 0x0000000c17147225 */ /* 0x000fc800078e0006 */
[-C--:B-1----:R-:W-:Y:S02]  /*2a00*/  IMAD R154, R9, R14.reuse, RZ ;  /* 0x0000000e099a7224 */ /* 0x082fe400078e02ff */
[----:B------:R-:W-:Y:S02]  /*2a10*/  IMAD.IADD R159, R21, 0x1, R13 ;  /* 0x00000001159f7824 */ /* 0x000fe400078e020d */
[----:B------:R-:W-:Y:S02]  /*2a20*/  IMAD.MOV.U32 R158, RZ, RZ, R20 ;  /* 0x000000ffff9e7224 */ /* 0x000fe400078e0014 */
[C---:B------:R-:W-:Y:S02]  /*2a30*/  IMAD R169, R157.reuse, R15, R154 ;  /* 0x0000000f9da97224 */ /* 0x040fe400078e029a */
[----:B------:R-:W-:-:S04]  /*2a40*/  IMAD.WIDE.U32 R160, R157, R14, R158 ;  /* 0x0000000e9da07225 */ /* 0x000fc800078e009e */
[----:B------:R-:W-:Y:S01]  /*2a50*/  IMAD.IADD R154, R161, 0x1, R169 ;  /* 0x00000001a19a7824 */ /* 0x000fe200078e02a9 */
[----:B--2---:R-:W-:-:S04]  /*2a60*/  LEA R162, P0, R160, R10, 0x1 ;  /* 0x0000000aa0a27211 */ /* 0x004fc800078008ff */
[----:B------:R-:W-:-:S05]  /*2a70*/  LEA.HI.X R163, R160, R11, R154, 0x1, P0 ;  /* 0x0000000ba0a37211 */ /* 0x000fca00000f0c9a */
[----:B------:R-:W2:Y:S01]  /*2a80*/  @P1 LDG.E.LTC128B.U16 R154, desc[UR36][R162.64] ;  /* 0x00000024a29a1981 */ /* 0x000ea2000c1e1520 */
[----:B------:R-:W-:Y:S01]  /*2a90*/  IMAD.WIDE.U32 R164, R157, R14, R6 ;  /* 0x0000000e9da47225 */ /* 0x000fe200078e0006 */
[----:B------:R-:W-:Y:S01]  /*2aa0*/  ISETP.GT.AND P2, PT, R0, 0x1, P3 ;  /* 0x000000010000780c */ /* 0x000fe20001f44270 */
[----:B------:R-:W-:Y:S01]  /*2ab0*/  BSSY B1, `(.L_x_34) ;  /* 0x0000012000017945 */ /* 0x000fe20003800000 */
[----:B------:R-:W-:Y:S01]  /*2ac0*/  LEA R160, P0, R168, UR4, 0x1 ;  /* 0x00000004a8a07c11 */ /* 0x000fe2000f8008ff */
[----:B------:R-:W-:Y:S02]  /*2ad0*/  IMAD.IADD R165, R169, 0x1, R165 ;  /* 0x00000001a9a57824 */ /* 0x000fe400078e02a5 */
[----:B------:R-:W-:-:S04]  /*2ae0*/  IMAD.WIDE.U32 R164, R23, R12, R164 ;  /* 0x0000000c17a47225 */ /* 0x000fc800078e00a4 */
[----:B--2---:R-:W-:-:S05]  /*2af0*/  HADD2.F32 R161, -RZ, R154.H0_H0 ;  /* 0x2000009affa17230 */ /* 0x004fca0000004100 */
[----:B------:R-:W-:-:S04]  /*2b00*/  FMUL R161, R161, R156 ;  /* 0x0000009ca1a17220 */ /* 0x000fc80000400000 */
[----:B------:R-:W-:Y:S01]  /*2b10*/  FFMA R161, R88, R155, R161 ;  /* 0x0000009b58a17223 */ /* 0x000fe200000000a1 */
[----:B------:R-:W-:-:S04]  /*2b20*/  IMAD.IADD R88, R13, 0x1, R165 ;  /* 0x000000010d587824 */ /* 0x000fc800078e02a5 */
[----:B------:R-:W-:Y:S02]  /*2b30*/  F2FP.F16.F32.PACK_AB R163, RZ, R161 ;  /* 0x000000a1ffa3723e */ /* 0x000fe400000000ff */
[----:B------:R-:W-:Y:S02]  /*2b40*/  LEA.HI.X R161, R168, UR5, R167, 0x1, P0 ;  /* 0x00000005a8a17c11 */ /* 0x000fe400080f0ca7 */
[----:B------:R-:W-:Y:S02]  /*2b50*/  PRMT R165, R163, 0x7610, R165 ;  /* 0x00007610a3a57816 */ /* 0x000fe400000000a5 */
[----:B------:R-:W-:-:S03]  /*2b60*/  LEA R162, P0, R164, R10, 0x1 ;  /* 0x0000000aa4a27211 */ /* 0x000fc600078008ff */
[----:B------:R0:W-:Y:S01]  /*2b70*/  @P1 STG.E.U16 desc[UR36][R160.64], R165 ;  /* 0x000000a5a0001986 */ /* 0x0001e2000c101524 */
[----:B------:R-:W-:Y:S01]  /*2b80*/  LEA.HI.X R163, R164, R11, R88, 0x1, P0 ;  /* 0x0000000ba4a37211 */ /* 0x000fe200000f0c58 */
[C---:B------:R-:W-:Y:S01]  /*2b90*/  IMAD.SHL.U32 R164, R14.reuse, 0x8, RZ ;  /* 0x000000080ea47824 */ /* 0x040fe200078e00ff */
[----:B0-----:R-:W-:Y:S01]  /*2ba0*/  SHF.L.U64.HI R165, R14, 0x3, R15 ;  /* 0x000000030ea57819 */ /* 0x001fe2000001020f */
[----:B------:R-:W-:Y:S06]  /*2bb0*/  @!P2 BRA `(.L_x_35) ;  /* 0x000000000004a947 */ /* 0x000fec0003800000 */
[----:B------:R0:W5:Y:S02]  /*2bc0*/  LDG.E.LTC128B.U16 R154, desc[UR36][R162.64+0x2] ;  /* 0x00000224a29a7981 */ /* 0x000164000c1e1520 */
.L_x_35:
[----:B------:R-:W-:Y:S05]  /*2bd0*/  BSYNC B1 ;  /* 0x0000000000017941 */ /* 0x000fea0003800000 */
.L_x_34:
[----:B-----5:R-:W-:Y:S01]  /*2be0*/  HADD2.F32 R167, -RZ, R154.H0_H0 ;  /* 0x2000009affa77230 */ /* 0x020fe20000004100 */
[----:B------:R-:W-:Y:S01]  /*2bf0*/  ISETP.GT.AND P0, PT, R3, 0x8, PT ;  /* 0x000000080300780c */ /* 0x000fe20003f04270 */
[----:B------:R-:W-:-:S04]  /*2c00*/  IMAD.WIDE.U32 R172, R157, R14, R164 ;  /* 0x0000000e9dac7225 */ /* 0x000fc800078e00a4 */
[----:B------:R-:W-:Y:S01]  /*2c10*/  FMUL R88, R167, R156 ;  /* 0x0000009ca7587220 */ /* 0x000fe20000400000 */
[----:B------:R-:W-:Y:S01]  /*2c20*/  IMAD.IADD R171, R169, 0x1, R173 ;  /* 0x00000001a9ab7824 */ /* 0x000fe200078e02ad */
[----:B------:R-:W-:Y:S02]  /*2c30*/  IADD3 R167, P4, R20, R172, RZ ;  /* 0x000000ac14a77210 */ /* 0x000fe40007f9e0ff */
[----:B------:R-:W-:Y:S01]  /*2c40*/  FFMA R89, R89, R155, R88 ;  /* 0x0000009b59597223 */ /* 0x000fe20000000058 */
[----:B------:R-:W-:Y:S02]  /*2c50*/  ISETP.GT.AND P1, PT, R0, RZ, P0 ;  /* 0x000000ff0000720c */ /* 0x000fe40000724270 */
[----:B------:R-:W-:Y:S02]  /*2c60*/  IADD3.X R168, R171, R159, RZ, P4, !PT ;  /* 0x0000009faba87210 */ /* 0x000fe400027fe4ff */
[----:B------:R-:W-:Y:S02]  /*2c70*/  LEA R88, P4, R167, R10, 0x1 ;  /* 0x0000000aa7587211 */ /* 0x000fe400078808ff */
[----:B------:R-:W-:-:S02]  /*2c80*/  F2FP.F16.F32.PACK_AB R169, RZ, R89 ;  /* 0x00000059ffa9723e */ /* 0x000fc400000000ff */
[--C-:B------:R-:W-:Y:S02]  /*2c90*/  LEA.HI.X R89, R167, R11, R168.reuse, 0x1, P4 ;  /* 0x0000000ba7597211 */ /* 0x100fe400020f0ca8 */
[----:B------:R-:W-:-:S05]  /*2ca0*/  PRMT R168, R169, 0x7610, R168 ;  /* 0x00007610a9a87816 */ /* 0x000fca00000000a8 */
[----:B------:R1:W-:Y:S04]  /*2cb0*/  @P2 STG.E.U16 desc[UR36][R160.64+0x2], R168 ;  /* 0x000002a8a0002986 */ /* 0x0003e8000c101524 */
[----:B------:R2:W3:Y:S01]  /*2cc0*/  @P1 LDG.E.LTC128B.U16 R154, desc[UR36][R88.64] ;  /* 0x00000024589a1981 */ /* 0x0004e2000c1e1520 */
[----:B------:R-:W-:Y:S01]  /*2cd0*/  IMAD.SHL.U32 R167, R4, 0x10, RZ ;  /* 0x0000001004a77824 */ /* 0x000fe200078e00ff */
[----:B------:R-:W-:Y:S01]  /*2ce0*/  IADD3 R172, P2, R6, R172, RZ ;  /* 0x000000ac06ac7210 */ /* 0x000fe20007f5e0ff */
[----:B------:R-:W-:Y:S03]  /*2cf0*/  BSSY B1, `(.L_x_36) ;  /* 0x0000011000017945 */ /* 0x000fe60003800000 */
[----:B------:R-:W-:Y:S01]  /*2d00*/  IADD3 R170, P4, R167, R160, RZ ;  /* 0x000000a0a7aa7210 */ /* 0x000fe20007f9e0ff */
[----:B------:R-:W-:Y:S01]  /*2d10*/  IMAD.X R173, R7, 0x1, R171, P2 ;  /* 0x0000000107ad7824 */ /* 0x000fe200010e06ab */
[----:B------:R-:W-:Y:S01]  /*2d20*/  ISETP.GT.AND P2, PT, R0, 0x1, P0 ;  /* 0x000000010000780c */ /* 0x000fe20000744270 */
[----:B------:R-:W-:-:S04]  /*2d30*/  IMAD.WIDE.U32 R172, R23, R12, R172 ;  /* 0x0000000c17ac7225 */ /* 0x000fc800078e00ac */
[----:B-1----:R-:W-:Y:S01]  /*2d40*/  IMAD.IADD R168, R13, 0x1, R173 ;  /* 0x000000010da87824 */ /* 0x002fe200078e02ad */
[----:B--2---:R-:W-:-:S04]  /*2d50*/  LEA R88, P5, R172, R10, 0x1 ;  /* 0x0000000aac587211 */ /* 0x004fc800078a08ff */
[----:B------:R-:W-:Y:S01]  /*2d60*/  LEA.HI.X R89, R172, R11, R168, 0x1, P5 ;  /* 0x0000000bac597211 */ /* 0x000fe200028f0ca8 */
[----:B---3--:R-:W-:-:S05]  /*2d70*/  HADD2.F32 R169, -RZ, R154.H0_H0 ;  /* 0x2000009affa97230 */ /* 0x008fca0000004100 */
[----:B------:R-:W-:-:S04]  /*2d80*/  FMUL R169, R169, R156 ;  /* 0x0000009ca9a97220 */ /* 0x000fc80000400000 */
[----:B------:R-:W-:Y:S01]  /*2d90*/  FFMA R90, R90, R155, R169 ;  /* 0x0000009b5a5a7223 */ /* 0x000fe200000000a9 */
[----:B------:R-:W-:-:S04]  /*2da0*/  SHF.L.U64.HI R169, R4, 0x4, R5 ;  /* 0x0000000404a97819 */ /* 0x000fc80000010205 */
[----:B------:R-:W-:Y:S01]  /*2db0*/  F2FP.F16.F32.PACK_AB R90, RZ, R90 ;  /* 0x0000005aff5a723e */ /* 0x000fe200000000ff */
[----:B------:R-:W-:-:S05]  /*2dc0*/  IMAD.X R171, R169, 0x1, R161, P4 ;  /* 0x00000001a9ab7824 */ /* 0x000fca00020e06a1 */
[----:B------:R1:W-:Y:S01]  /*2dd0*/  @P1 STG.E.U16 desc[UR36][R170.64], R90 ;  /* 0x0000005aaa001986 */ /* 0x0003e2000c101524 */
[----:B------:R-:W-:Y:S05]  /*2de0*/  @!P2 BRA `(.L_x_37) ;  /* 0x000000000004a947 */ /* 0x000fea0003800000 */
[----:B------:R2:W5:Y:S02]  /*2df0*/  LDG.E.LTC128B.U16 R154, desc[UR36][R88.64+0x2] ;  /* 0x00000224589a7981 */ /* 0x000564000c1e1520 */
.L_x_37:
[----:B------:R-:W-:Y:S05]  /*2e00*/  BSYNC B1 ;  /* 0x0000000000017941 */ /* 0x000fea0003800000 */
.L_x_36:
[----:B-----5:R-:W-:Y:S01]  /*2e10*/  HADD2.F32 R173, -RZ, R154.H0_H0 ;  /* 0x2000009affad7230 */ /* 0x020fe20000004100 */
[----:B------:R-:W-:Y:S01]  /*2e20*/  ISETP.GT.AND P1, PT, R0, 0x8, P3 ;  /* 0x000000080000780c */ /* 0x000fe20001f24270 */
[----:B------:R-:W-:Y:S03]  /*2e30*/  BSSY B1, `(.L_x_38) ;  /* 0x000000a000017945 */ /* 0x000fe60003800000 */
[----:B-1----:R-:W-:-:S04]  /*2e40*/  FMUL R90, R173, R156 ;  /* 0x0000009cad5a7220 */ /* 0x002fc80000400000 */
[----:B------:R-:W-:Y:S01]  /*2e50*/  FFMA R90, R91, R155, R90 ;  /* 0x0000009b5b5a7223 */ /* 0x000fe2000000005a */
[----:B------:R-:W-:-:S04]  /*2e60*/  @P2 IMAD.MOV.U32 R91, RZ, RZ, R171 ;  /* 0x000000ffff5b2224 */ /* 0x000fc800078e00ab */
[----:B------:R-:W-:-:S04]  /*2e70*/  F2FP.F16.F32.PACK_AB R90, RZ, R90 ;  /* 0x0000005aff5a723e */ /* 0x000fc800000000ff */
[----:B------:R-:W-:Y:S01]  /*2e80*/  PRMT R168, R90, 0x7610, R168 ;  /* 0x000076105aa87816 */ /* 0x000fe200000000a8 */
[----:B------:R-:W-:-:S05]  /*2e90*/  @P2 IMAD.MOV.U32 R90, RZ, RZ, R170 ;  /* 0x000000ffff5a2224 */ /* 0x000fca00078e00aa */
[----:B------:R1:W-:Y:S01]  /*2ea0*/  @P2 STG.E.U16 desc[UR36][R90.64+0x2], R168 ;  /* 0x000002a85a002986 */ /* 0x0003e2000c101524 */
[----:B------:R-:W-:Y:S05]  /*2eb0*/  @!P1 BRA `(.L_x_39) ;  /* 0x0000000000049947 */ /* 0x000fea0003800000 */
[----:B------:R3:W5:Y:S02]  /*2ec0*/  LDG.E.LTC128B.U16 R154, desc[UR36][R162.64+0x10] ;  /* 0x00001024a29a7981 */ /* 0x000764000c1e1520 */
.L_x_39:
[----:B------:R-:W-:Y:S05]  /*2ed0*/  BSYNC B1 ;  /* 0x0000000000017941 */ /* 0x000fea0003800000 */
.L_x_38:
[----:B-1---5:R-:W-:Y:S01]  /*2ee0*/  HADD2.F32 R91, -RZ, R154.H0_H0 ;  /* 0x2000009aff5b7230 */ /* 0x022fe20000004100 */
[----:B------:R-:W-:Y:S01]  /*2ef0*/  ISETP.GT.AND P2, PT, R0, 0x9, P3 ;  /* 0x000000090000780c */ /* 0x000fe20001f44270 */
[----:B------:R-:W-:Y:S01]  /*2f00*/  @P1 IMAD.MOV.U32 R90, RZ, RZ, R160 ;  /* 0x000000ffff5a1224 */ /* 0x000fe200078e00a0 */
[----:B------:R-:W-:Y:S02]  /*2f10*/  BSSY B1, `(.L_x_40) ;  /* 0x0000009000017945 */ /* 0x000fe40003800000 */
[----:B------:R-:W-:-:S04]  /*2f20*/  FMUL R91, R91, R156 ;  /* 0x0000009c5b5b7220 */ /* 0x000fc80000400000 */
[----:B------:R-:W-:-:S05]  /*2f30*/  FFMA R91, R92, R155, R91 ;  /* 0x0000009b5c5b7223 */ /* 0x000fca000000005b */
[----:B------:R-:W-:-:S04]  /*2f40*/  F2FP.F16.F32.PACK_AB R91, RZ, R91 ;  /* 0x0000005bff5b723e */ /* 0x000fc800000000ff */
[----:B------:R-:W-:Y:S01]  /*2f50*/  PRMT R92, R91, 0x7610, R92 ;  /* 0x000076105b5c7816 */ /* 0x000fe2000000005c */
[----:B------:R-:W-:-:S05]  /*2f60*/  @P1 IMAD.MOV.U32 R91, RZ, RZ, R161 ;  /* 0x000000ffff5b1224 */ /* 0x000fca00078e00a1 */
[----:B------:R1:W-:Y:S01]  /*2f70*/  @P1 STG.E.U16 desc[UR36][R90.64+0x10], R92 ;  /* 0x0000105c5a001986 */ /* 0x0003e2000c101524 */
[----:B------:R-:W-:Y:S05]  /*2f80*/  @!P2 BRA `(.L_x_41) ;  /* 0x000000000004a947 */ /* 0x000fea0003800000 */
[----:B------:R4:W5:Y:S02]  /*2f90*/  LDG.E.LTC128B.U16 R154, desc[UR36][R162.64+0x12] ;  /* 0x00001224a29a7981 */ /* 0x000964000c1e1520 */
.L_x_41:
[----:B------:R-:W-:Y:S05]  /*2fa0*/  BSYNC B1 ;  /* 0x0000000000017941 */ /* 0x000fea0003800000 */
.L_x_40:
[----:B-1---5:R-:W-:Y:S01]  /*2fb0*/  HADD2.F32 R91, -RZ, R154.H0_H0 ;  /* 0x2000009aff5b7230 */ /* 0x022fe20000004100 */
[----:B------:R-:W-:Y:S01]  /*2fc0*/  ISETP.GT.AND P1, PT, R0, 0x8, P0 ;  /* 0x000000080000780c */ /* 0x000fe20000724270 */
[----:B------:R-:W-:Y:S03]  /*2fd0*/  BSSY B1, `(.L_x_42) ;  /* 0x000000a000017945 */ /* 0x000fe60003800000 */
[----:B------:R-:W-:Y:S01]  /*2fe0*/  FMUL R90, R91, R156 ;  /* 0x0000009c5b5a7220 */ /* 0x000fe20000400000 */
[----:B------:R-:W-:-:S03]  /*2ff0*/  @P2 IMAD.MOV.U32 R91, RZ, RZ, R161 ;  /* 0x000000ffff5b2224 */ /* 0x000fc600078e00a1 */
[----:B------:R-:W-:-:S05]  /*3000*/  FFMA R90, R93, R155, R90 ;  /* 0x0000009b5d5a7223 */ /* 0x000fca000000005a */
[----:B------:R-:W-:-:S04]  /*3010*/  F2FP.F16.F32.PACK_AB R90, RZ, R90 ;  /* 0x0000005aff5a723e */ /* 0x000fc800000000ff */
[----:B------:R-:W-:Y:S02]  /*3020*/  PRMT R92, R90, 0x7610, R92 ;  /* 0x000076105a5c7816 */ /* 0x000fe4000000005c */
[----:B------:R-:W-:-:S05]  /*3030*/  @P2 MOV R90, R160 ;  /* 0x000000a0005a2202 */ /* 0x000fca0000000f00 */
[----:B------:R1:W-:Y:S01]  /*3040*/  @P2 STG.E.U16 desc[UR36][R90.64+0x12], R92 ;  /* 0x0000125c5a002986 */ /* 0x0003e2000c101524 */
[----:B------:R-:W-:Y:S05]  /*3050*/  @!P1 BRA `(.L_x_43) ;  /* 0x0000000000049947 */ /* 0x000fea0003800000 */
[----:B------:R0:W5:Y:S02]  /*3060*/  LDG.E.LTC128B.U16 R154, desc[UR36][R88.64+0x10] ;  /* 0x00001024589a7981 */ /* 0x000164000c1e1520 */
.L_x_43:
[----:B------:R-:W-:Y:S05]  /*3070*/  BSYNC B1 ;  /* 0x0000000000017941 */ /* 0x000fea0003800000 */
.L_x_42:
        /* <DEDUP_REMOVED lines=12> */
.L_x_45:
[----:B------:R-:W-:Y:S05]  /*3140*/  BSYNC B1 ;  /* 0x0000000000017941 */ /* 0x000fea0003800000 */
.L_x_44:
[----:B-1---5:R-:W-:Y:S01]  /*3150*/  HADD2.F32 R91, -RZ, R154.H0_H0 ;  /* 0x2000009aff5b7230 */ /* 0x022fe20000004100 */
[----:B------:R-:W-:Y:S01]  /*3160*/  ISETP.GT.AND P1, PT, R0, 0x10, P3 ;  /* 0x000000100000780c */ /* 0x000fe20001f24270 */
[----:B------:R-:W-:Y:S03]  /*3170*/  BSSY B1, `(.L_x_46) ;  /* 0x000000a000017945 */ /* 0x000fe60003800000 */
[----:B------:R-:W-:Y:S01]  /*3180*/  FMUL R90, R91, R156 ;  /* 0x0000009c5b5a7220 */ /* 0x000fe20000400000 */
[----:B------:R-:W-:-:S03]  /*3190*/  @P2 IMAD.MOV.U32 R91, RZ, RZ, R171 ;  /* 0x000000ffff5b2224 */ /* 0x000fc600078e00ab */
[----:B------:R-:W-:-:S05]  /*31a0*/  FFMA R90, R95, R155, R90 ;  /* 0x0000009b5f5a7223 */ /* 0x000fca000000005a */
[----:B------:R-:W-:-:S04]  /*31b0*/  F2FP.F16.F32.PACK_AB R90, RZ, R90 ;  /* 0x0000005aff5a723e */ /* 0x000fc800000000ff */
[----:B------:R-:W-:Y:S01]  /*31c0*/  PRMT R92, R90, 0x7610, R92 ;  /* 0x000076105a5c7816 */ /* 0x000fe2000000005c */
[----:B------:R-:W-:-:S05]  /*31d0*/  @P2 IMAD.MOV.U32 R90, RZ, RZ, R170 ;  /* 0x000000ffff5a2224 */ /* 0x000fca00078e00aa */
[----:B------:R1:W-:Y:S01]  /*31e0*/  @P2 STG.E.U16 desc[UR36][R90.64+0x12], R92 ;  /* 0x0000125c5a002986 */ /* 0x0003e2000c101524 */
[----:B------:R-:W-:Y:S05]  /*31f0*/  @!P1 BRA `(.L_x_47) ;  /* 0x0000000000049947 */ /* 0x000fea0003800000 */
[----:B------:R0:W5:Y:S02]  /*3200*/  LDG.E.LTC128B.U16 R154, desc[UR36][R162.64+0x20] ;  /* 0x00002024a29a7981 */ /* 0x000164000c1e1520 */
.L_x_47:
[----:B------:R-:W-:Y:S05]  /*3210*/  BSYNC B1 ;  /* 0x0000000000017941 */ /* 0x000fea0003800000 */
.L_x_46:
        /* <DEDUP_REMOVED lines=12> */
.L_x_49:
[----:B------:R-:W-:Y:S05]  /*32e0*/  BSYNC B1 ;  /* 0x0000000000017941 */ /* 0x000fea0003800000 */
.L_x_48:
[----:B-1---5:R-:W-:Y:S01]  /*32f0*/  HADD2.F32 R91, -RZ, R154.H0_H0 ;  /* 0x2000009aff5b7230 */ /* 0x022fe20000004100 */
[----:B------:R-:W-:Y:S01]  /*3300*/  ISETP.GT.AND P1, PT, R0, 0x10, P0 ;  /* 0x000000100000780c */ /* 0x000fe20000724270 */
[----:B------:R-:W-:Y:S03]  /*3310*/  BSSY B1, `(.L_x_50) ;  /* 0x000000a000017945 */ /* 0x000fe60003800000 */
[----:B------:R-:W-:Y:S01]  /*3320*/  FMUL R90, R91, R156 ;  /* 0x0000009c5b5a7220 */ /* 0x000fe20000400000 */
[----:B------:R-:W-:-:S03]  /*3330*/  @P2 MOV R91, R161 ;  /* 0x000000a1005b2202 */ /* 0x000fc60000000f00 */
[----:B------:R-:W-:-:S05]  /*3340*/  FFMA R90, R97, R155, R90 ;  /* 0x0000009b615a7223 */ /* 0x000fca000000005a */
[----:B------:R-:W-:-:S04]  /*3350*/  F2FP.F16.F32.PACK_AB R90, RZ, R90 ;  /* 0x0000005aff5a723e */ /* 0x000fc800000000ff */
[----:B------:R-:W-:Y:S01]  /*3360*/  PRMT R92, R90, 0x7610, R92 ;  /* 0x000076105a5c7816 */ /* 0x000fe2000000005c */
[----:B------:R-:W-:-:S05]  /*3370*/  @P2 IMAD.MOV.U32 R90, RZ, RZ, R160 ;  /* 0x000000ffff5a2224 */ /* 0x000fca00078e00a0 */
[----:B------:R1:W-:Y:S01]  /*3380*/  @P2 STG.E.U16 desc[UR36][R90.64+0x22], R92 ;  /* 0x0000225c5a002986 */ /* 0x0003e2000c101524 */
[----:B------:R-:W-:Y:S05]  /*3390*/  @!P1 BRA `(.L_x_51) ;  /* 0x0000000000049947 */ /* 0x000fea0003800000 */
[----:B------:R0:W5:Y:S02]  /*33a0*/  LDG.E.LTC128B.U16 R154, desc[UR36][R88.64+0x20] ;  /* 0x00002024589a7981 */ /* 0x000164000c1e1520 */
.L_x_51:
[----:B------:R-:W-:Y:S05]  /*33b0*/  BSYNC B1 ;  /* 0x0000000000017941 */ /* 0x000fea0003800000 */
.L_x_50:
        /* <DEDUP_REMOVED lines=12> */
.L_x_53:
[----:B------:R-:W-:Y:S05]  /*3480*/  BSYNC B1 ;  /* 0x0000000000017941 */ /* 0x000fea0003800000 */
.L_x_52:
        /* <DEDUP_REMOVED lines=12> */
.L_x_55:
[----:B------:R-:W-:Y:S05]  /*3550*/  BSYNC B1 ;  /* 0x0000000000017941 */ /* 0x000fea0003800000 */
.L_x_54:
        /* <DEDUP_REMOVED lines=12> */
.L_x_57:
[----:B------:R-:W-:Y:S05]  /*3620*/  BSYNC B1 ;  /* 0x0000000000017941 */ /* 0x000fea0003800000 */
.L_x_56:
        /* <DEDUP_REMOVED lines=12> */
.L_x_59:
[----:B------:R-:W-:Y:S05]  /*36f0*/  BSYNC B1 ;  /* 0x0000000000017941 */ /* 0x000fea0003800000 */
.L_x_58:
[----:B-1---5:R-:W-:Y:S01]  /*3700*/  HADD2.F32 R91, -RZ, R154.H0_H0 ;  /* 0x2000009aff5b7230 */ /* 0x022fe20000004100 */
[----:B------:R-:W-:Y:S01]  /*3710*/  @P1 MOV R90, R170 ;  /* 0x000000aa005a1202 */ /* 0x000fe20000000f00 */
[----:B------:R-:W-:Y:S01]  /*3720*/  BSSY B1, `(.L_x_60) ;  /* 0x000000a000017945 */ /* 0x000fe20003800000 */
[----:B------:R-:W-:Y:S02]  /*3730*/  ISETP.GT.AND P2, PT, R0, 0x19, P0 ;  /* 0x000000190000780c */ /* 0x000fe40000744270 */
        /* <DEDUP_REMOVED lines=8> */
.L_x_61:
[----:B------:R-:W-:Y:S05]  /*37c0*/  BSYNC B1 ;  /* 0x0000000000017941 */ /* 0x000fea0003800000 */
.L_x_60:
        /* <DEDUP_REMOVED lines=12> */
.L_x_63:
[----:B------:R-:W-:Y:S05]  /*3890*/  BSYNC B1 ;  /* 0x0000000000017941 */ /* 0x000fea0003800000 */
.L_x_62:
        /* <DEDUP_REMOVED lines=12> */
.L_x_65:
[----:B------:R-:W-:Y:S05]  /*3960*/  BSYNC B1 ;  /* 0x0000000000017941 */ /* 0x000fea0003800000 */
.L_x_64:
        /* <DEDUP_REMOVED lines=12> */
.L_x_67:
[----:B------:R-:W-:Y:S05]  /*3a30*/  BSYNC B1 ;  /* 0x0000000000017941 */ /* 0x000fea0003800000 */
.L_x_66:
[----:B-1---5:R-:W-:Y:S01]  /*3a40*/  HADD2.F32 R91, -RZ, R154.H0_H0 ;  /* 0x2000009aff5b7230 */ /* 0x022fe20000004100 */
[----:B------:R-:W-:Y:S01]  /*3a50*/  ISETP.GT.AND P2, PT, R0, 0x21, P0 ;  /* 0x000000210000780c */ /* 0x000fe20000744270 */
[----:B------:R-:W-:Y:S01]  /*3a60*/  @P1 IMAD.MOV.U32 R90, RZ, RZ, R170 ;  /* 0x000000ffff5a1224 */ /* 0x000fe200078e00aa */
[----:B------:R-:W-:Y:S02]  /*3a70*/  BSSY B1, `(.L_x_68) ;  /* 0x0000009000017945 */ /* 0x000fe40003800000 */
[----:B------:R-:W-:-:S04]  /*3a80*/  FMUL R91, R91, R156 ;  /* 0x0000009c5b5b7220 */ /* 0x000fc80000400000 */
[----:B------:R-:W-:-:S05]  /*3a90*/  FFMA R91, R106, R155, R91 ;  /* 0x0000009b6a5b7223 */ /* 0x000fca000000005b */
[----:B------:R-:W-:-:S04]  /*3aa0*/  F2FP.F16.F32.PACK_AB R91, RZ, R91 ;  /* 0x0000005bff5b723e */ /* 0x000fc800000000ff */
[----:B------:R-:W-:Y:S02]  /*3ab0*/  PRMT R92, R91, 0x7610, R92 ;  /* 0x000076105b5c7816 */ /* 0x000fe4000000005c */
[----:B------:R-:W-:-:S05]  /*3ac0*/  @P1 MOV R91, R171 ;  /* 0x000000ab005b1202 */ /* 0x000fca0000000f00 */
[----:B------:R1:W-:Y:S01]  /*3ad0*/  @P1 STG.E.U16 desc[UR36][R90.64+0x40], R92 ;  /* 0x0000405c5a001986 */ /* 0x0003e2000c101524 */
[----:B------:R-:W-:Y:S05]  /*3ae0*/  @!P2 BRA `(.L_x_69) ;  /* 0x000000000004a947 */ /* 0x000fea0003800000 */
[----:B------:R0:W5:Y:S02]  /*3af0*/  LDG.E.LTC128B.U16 R154, desc[UR36][R88.64+0x42] ;  /* 0x00004224589a7981 */ /* 0x000164000c1e1520 */
.L_x_69:
[----:B------:R-:W-:Y:S05]  /*3b00*/  BSYNC B1 ;  /* 0x0000000000017941 */ /* 0x000fea0003800000 */
.L_x_68:
        /* <DEDUP_REMOVED lines=12> */
.L_x_71:
[----:B------:R-:W-:Y:S05]  /*3bd0*/  BSYNC B1 ;  /* 0x0000000000017941 */ /* 0x000fea0003800000 */
.L_x_70:
        /* <DEDUP_REMOVED lines=12> */
.L_x_73:
[----:B------:R-:W-:Y:S05]  /*3ca0*/  BSYNC B1 ;  /* 0x0000000000017941 */ /* 0x000fea0003800000 */
.L_x_72:
        /* <DEDUP_REMOVED lines=12> */
.L_x_75:
[----:B------:R-:W-:Y:S05]  /*3d70*/  BSYNC B1 ;  /* 0x0000000000017941 */ /* 0x000fea0003800000 */
.L_x_74:
        /* <DEDUP_REMOVED lines=12> */
.L_x_77:
[----:B------:R-:W-:Y:S05]  /*3e40*/  BSYNC B1 ;  /* 0x0000000000017941 */ /* 0x000fea0003800000 */
.L_x_76:
        /* <DEDUP_REMOVED lines=12> */
.L_x_79:
[----:B------:R-:W-:Y:S05]  /*3f10*/  BSYNC B1 ;  /* 0x0000000000017941 */ /* 0x000fea0003800000 */
.L_x_78:
        /* <DEDUP_REMOVED lines=12> */
.L_x_81:
[----:B------:R-:W-:Y:S05]  /*3fe0*/  BSYNC B1 ;  /* 0x0000000000017941 */ /* 0x000fea0003800000 */
.L_x_80:
        /* <DEDUP_REMOVED lines=12> */
.L_x_83:
[----:B------:R-:W-:Y:S05]  /*40b0*/  BSYNC B1 ;  /* 0x0000000000017941 */ /* 0x000fea0003800000 */
.L_x_82:
        /* <DEDUP_REMOVED lines=12> */
.L_x_85:
[----:B------:R-:W-:Y:S05]  /*4180*/  BSYNC B1 ;  /* 0x0000000000017941 */ /* 0x000fea0003800000 */
.L_x_84:
        /* <DEDUP_REMOVED lines=12> */
.L_x_87:
[----:B------:R-:W-:Y:S05]  /*4250*/  BSYNC B1 ;  /* 0x0000000000017941 */ /* 0x000fea0003800000 */
.L_x_86:
        /* <DEDUP_REMOVED lines=12> */
.L_x_89:
[----:B------:R-:W-:Y:S05]  /*4320*/  BSYNC B1 ;  /* 0x0000000000017941 */ /* 0x000fea0003800000 */
.L_x_88:
        /* <DEDUP_REMOVED lines=12> */
.L_x_91:
[----:B------:R-:W-:Y:S05]  /*43f0*/  BSYNC B1 ;  /* 0x0000000000017941 */ /* 0x000fea0003800000 */
.L_x_90:
        /* <DEDUP_REMOVED lines=12> */
.L_x_93:
[----:B------:R-:W-:Y:S05]  /*44c0*/  BSYNC B1 ;  /* 0x0000000000017941 */ /* 0x000fea0003800000 */
.L_x_92:
        /* <DEDUP_REMOVED lines=12> */
.L_x_95:
[----:B------:R-:W-:Y:S05]  /*4590*/  BSYNC B1 ;  /* 0x0000000000017941 */ /* 0x000fea0003800000 */
.L_x_94:
        /* <DEDUP_REMOVED lines=12> */
.L_x_97:
[----:B------:R-:W-:Y:S05]  /*4660*/  BSYNC B1 ;  /* 0x0000000000017941 */ /* 0x000fea0003800000 */
.L_x_96:
        /* <DEDUP_REMOVED lines=12> */
.L_x_99:
[----:B------:R-:W-:Y:S05]  /*4730*/  BSYNC B1 ;  /* 0x0000000000017941 */ /* 0x000fea0003800000 */
.L_x_98:
        /* <DEDUP_REMOVED lines=12> */
.L_x_101:
[----:B------:R-:W-:Y:S05]  /*4800*/  BSYNC B1 ;  /* 0x0000000000017941 */ /* 0x000fea0003800000 */
.L_x_100:
        /* <DEDUP_REMOVED lines=12> */
.L_x_103:
[----:B------:R-:W-:Y:S05]  /*48d0*/  BSYNC B1 ;  /* 0x0000000000017941 */ /* 0x000fea0003800000 */
.L_x_102:
        /* <DEDUP_REMOVED lines=12> */
.L_x_105:
[----:B------:R-:W-:Y:S05]  /*49a0*/  BSYNC B1 ;  /* 0x0000000000017941 */ /* 0x000fea0003800000 */
.L_x_104:
        /* <DEDUP_REMOVED lines=12> */
.L_x_107:
[----:B------:R-:W-:Y:S05]  /*4a70*/  BSYNC B1 ;  /* 0x0000000000017941 */ /* 0x000fea0003800000 */
.L_x_106:
        /* <DEDUP_REMOVED lines=12> */
.L_x_109:
[----:B------:R-:W-:Y:S05]  /*4b40*/  BSYNC B1 ;  /* 0x0000000000017941 */ /* 0x000fea0003800000 */
.L_x_108:
        /* <DEDUP_REMOVED lines=12> */
.L_x_111:
[----:B------:R-:W-:Y:S05]  /*4c10*/  BSYNC B1 ;  /* 0x0000000000017941 */ /* 0x000fea0003800000 */
.L_x_110:
        /* <DEDUP_REMOVED lines=12> */
.L_x_113:
[----:B------:R-:W-:Y:S05]  /*4ce0*/  BSYNC B1 ;  /* 0x0000000000017941 */ /* 0x000fea0003800000 */
.L_x_112:
        /* <DEDUP_REMOVED lines=12> */
.L_x_115:
[----:B------:R-:W-:Y:S05]  /*4db0*/  BSYNC B1 ;  /* 0x0000000000017941 */ /* 0x000fea0003800000 */
.L_x_114:
        /* <DEDUP_REMOVED lines=12> */
.L_x_117:
[----:B------:R-:W-:Y:S05]  /*4e80*/  BSYNC B1 ;  /* 0x0000000000017941 */ /* 0x000fea0003800000 */
.L_x_116:
        /* <DEDUP_REMOVED lines=12> */
.L_x_119:
[----:B------:R-:W-:Y:S05]  /*4f50*/  BSYNC B1 ;  /* 0x0000000000017941 */ /* 0x000fea0003800000 */
.L_x_118:
        /* <DEDUP_REMOVED lines=12> */
.L_x_121:
[----:B------:R-:W-:Y:S05]  /*5020*/  BSYNC B1 ;  /* 0x0000000000017941 */ /* 0x000fea0003800000 */
.L_x_120:
        /* <DEDUP_REMOVED lines=12> */
.L_x_123:
[----:B------:R-:W-:Y:S05]  /*50f0*/  BSYNC B1 ;  /* 0x0000000000017941 */ /* 0x000fea0003800000 */
.L_x_122:
        /* <DEDUP_REMOVED lines=12> */
.L_x_125:
[----:B------:R-:W-:Y:S05]  /*51c0*/  BSYNC B1 ;  /* 0x0000000000017941 */ /* 0x000fea0003800000 */
.L_x_124:
        /* <DEDUP_REMOVED lines=12> */
.L_x_127:
[----:B------:R-:W-:Y:S05]  /*5290*/  BSYNC B1 ;  /* 0x0000000000017941 */ /* 0x000fea0003800000 */
.L_x_126:
        /* <DEDUP_REMOVED lines=12> */
.L_x_129:
[----:B------:R-:W-:Y:S05]  /*5360*/  BSYNC B1 ;  /* 0x0000000000017941 */ /* 0x000fea0003800000 */
.L_x_128:
        /* <DEDUP_REMOVED lines=12> */
.L_x_131:
[----:B------:R-:W-:Y:S05]  /*5430*/  BSYNC B1 ;  /* 0x0000000000017941 */ /* 0x000fea0003800000 */
.L_x_130:
        /* <DEDUP_REMOVED lines=12> */
.L_x_133:
[----:B------:R-:W-:Y:S05]  /*5500*/  BSYNC B1 ;  /* 0x0000000000017941 */ /* 0x000fea0003800000 */
.L_x_132:
        /* <DEDUP_REMOVED lines=12> */
.L_x_135:
[----:B------:R-:W-:Y:S05]  /*55d0*/  BSYNC B1 ;  /* 0x0000000000017941 */ /* 0x000fea0003800000 */
.L_x_134:
        /* <DEDUP_REMOVED lines=12> */
.L_x_137:
[----:B------:R-:W-:Y:S05]  /*56a0*/  BSYNC B1 ;  /* 0x0000000000017941 */ /* 0x000fea0003800000 */
.L_x_136:
        /* <DEDUP_REMOVED lines=12> */
.L_x_139:
[----:B------:R-:W-:Y:S05]  /*5770*/  BSYNC B1 ;  /* 0x0000000000017941 */ /* 0x000fea0003800000 */
.L_x_138:
        /* <DEDUP_REMOVED lines=12> */
.L_x_141:
[----:B------:R-:W-:Y:S05]  /*5840*/  BSYNC B1 ;  /* 0x0000000000017941 */ /* 0x000fea0003800000 */
.L_x_140:
        /* <DEDUP_REMOVED lines=12> */
.L_x_143:
[----:B------:R-:W-:Y:S05]  /*5910*/  BSYNC B1 ;  /* 0x0000000000017941 */ /* 0x000fea0003800000 */
.L_x_142:
        /* <DEDUP_REMOVED lines=12> */
.L_x_145:
[----:B------:R-:W-:Y:S05]  /*59e0*/  BSYNC B1 ;  /* 0x0000000000017941 */ /* 0x000fea0003800000 */
.L_x_144:
        /* <DEDUP_REMOVED lines=12> */
.L_x_147:
[----:B------:R-:W-:Y:S05]  /*5ab0*/  BSYNC B1 ;  /* 0x0000000000017941 */ /* 0x000fea0003800000 */
.L_x_146:
        /* <DEDUP_REMOVED lines=12> */
.L_x_149:
[----:B------:R-:W-:Y:S05]  /*5b80*/  BSYNC B1 ;  /* 0x0000000000017941 */ /* 0x000fea0003800000 */
.L_x_148:
        /* <DEDUP_REMOVED lines=12> */
.L_x_151:
[----:B------:R-:W-:Y:S05]  /*5c50*/  BSYNC B1 ;  /* 0x0000000000017941 */ /* 0x000fea0003800000 */
.L_x_150:
        /* <DEDUP_REMOVED lines=12> */
.L_x_153:
[----:B------:R-:W-:Y:S05]  /*5d20*/  BSYNC B1 ;  /* 0x0000000000017941 */ /* 0x000fea0003800000 */
.L_x_152:
        /* <DEDUP_REMOVED lines=12> */
.L_x_155:
[----:B------:R-:W-:Y:S05]  /*5df0*/  BSYNC B1 ;  /* 0x0000000000017941 */ /* 0x000fea0003800000 */
.L_x_154:
[----:B-1---5:R-:W-:Y:S01]  /*5e00*/  HADD2.F32 R91, -RZ, R154.H0_H0 ;  /* 0x2000009aff5b7230 */ /* 0x022fe20000004100 */
[----:B------:R-:W-:Y:S01]  /*5e10*/  ISETP.GT.AND P1, PT, R0, 0x79, P0 ;  /* 0x000000790000780c */ /* 0x000fe20000724270 */
[----:B------:R-:W-:Y:S01]  /*5e20*/  @P2 IMAD.MOV.U32 R8, RZ, RZ, R170 ;  /* 0x000000ffff082224 */ /* 0x000fe200078e00aa */
[----:B------:R-:W-:Y:S01]  /*5e30*/  IADD3 R157, P0, R157, 0x80, RZ ;  /* 0x000000809d9d7810 */ /* 0x000fe20007f1e0ff */
[----:B------:R-:W-:Y:S01]  /*5e40*/  BSSY B1, `(.L_x_156) ;  /* 0x000000a000017945 */ /* 0x000fe20003800000 */
[----:B------:R-:W-:-:S04]  /*5e50*/  FMUL R91, R91, R156 ;  /* 0x0000009c5b5b7220 */ /* 0x000fc80000400000 */
[----:B------:R-:W-:-:S05]  /*5e60*/  FFMA R91, R150, R155, R91 ;  /* 0x0000009b965b7223 */ /* 0x000fca000000005b */
[----:B------:R-:W-:-:S04]  /*5e70*/  F2FP.F16.F32.PACK_AB R91, RZ, R91 ;  /* 0x0000005bff5b723e */ /* 0x000fc800000000ff */
[----:B------:R-:W-:Y:S01]  /*5e80*/  PRMT R90, R91, 0x7610, R90 ;  /* 0x000076105b5a7816 */ /* 0x000fe2000000005a */
[----:B------:R-:W-:Y:S02]  /*5e90*/  IMAD.X R91, RZ, RZ, R9, P0 ;  /* 0x000000ffff5b7224 */ /* 0x000fe400000e0609 */
[----:B------:R-:W-:-:S05]  /*5ea0*/  @P2 IMAD.MOV.U32 R9, RZ, RZ, R171 ;  /* 0x000000ffff092224 */ /* 0x000fca00078e00ab */
[----:B------:R1:W-:Y:S01]  /*5eb0*/  @P2 STG.E.U16 desc[UR36][R8.64+0xf0], R90 ;  /* 0x0000f05a08002986 */ /* 0x0003e2000c101524 */
[----:B------:R-:W-:Y:S05]  /*5ec0*/  @!P1 BRA `(.L_x_157) ;  /* 0x0000000000049947 */ /* 0x000fea0003800000 */
[----:B------:R0:W5:Y:S02]  /*5ed0*/  LDG.E.LTC128B.U16 R154, desc[UR36][R88.64+0xf2] ;  /* 0x0000f224589a7981 */ /* 0x000164000c1e1520 */
.L_x_157:
[----:B------:R-:W-:Y:S05]  /*5ee0*/  BSYNC B1 ;  /* 0x0000000000017941 */ /* 0x000fea0003800000 */
.L_x_156:
[----:B-1---5:R-:W-:Y:S01]  /*5ef0*/  HADD2.F32 R9, -RZ, R154.H0_H0 ;  /* 0x2000009aff097230 */ /* 0x022fe20000004100 */
[----:B------:R-:W-:Y:S01]  /*5f00*/  ISETP.GT.AND P0, PT, R3, 0x80, PT ;  /* 0x000000800300780c */ /* 0x000fe20003f04270 */
[----:B------:R-:W-:-:S03]  /*5f10*/  IMAD R8, R91, R14, RZ ;  /* 0x0000000e5b087224 */ /* 0x000fc600078e02ff */
[----:B0-2---:R-:W-:Y:S01]  /*5f20*/  FMUL R88, R9, R156 ;  /* 0x0000009c09587220 */ /* 0x005fe20000400000 */
[C---:B------:R-:W-:Y:S01]  /*5f30*/  IMAD R97, R157.reuse, R15, R8 ;  /* 0x0000000f9d617224 */ /* 0x040fe200078e0208 */
[----:B------:R-:W-:Y:S01]  /*5f40*/  ISETP.GT.AND P3, PT, R0, RZ, P0 ;  /* 0x000000ff0000720c */ /* 0x000fe20000764270 */
[----:B------:R-:W-:-:S04]  /*5f50*/  IMAD.WIDE.U32 R8, R157, R14, R158 ;  /* 0x0000000e9d087225 */ /* 0x000fc800078e009e */
[----:B------:R-:W-:Y:S01]  /*5f60*/  FFMA R151, R151, R155, R88 ;  /* 0x0000009b97977223 */ /* 0x000fe20000000058 */
[----:B------:R-:W-:Y:S02]  /*5f70*/  IADD3 R9, R9, R97, RZ ;  /* 0x0000006109097210 */ /* 0x000fe40007ffe0ff */
[C---:B------:R-:W-:Y:S02]  /*5f80*/  LEA R88, P2, R8.reuse, R10, 0x1 ;  /* 0x0000000a08587211 */ /* 0x040fe400078408ff */
[----:B------:R-:W-:Y:S02]  /*5f90*/  F2FP.F16.F32.PACK_AB R151, RZ, R151 ;  /* 0x00000097ff97723e */ /* 0x000fe400000000ff */
[----:B------:R-:W-:-:S03]  /*5fa0*/  LEA.HI.X R89, R8, R11, R9, 0x1, P2 ;  /* 0x0000000b08597211 */ /* 0x000fc600010f0c09 */
[----:B------:R0:W-:Y:S04]  /*5fb0*/  @P1 STG.E.U16 desc[UR36][R170.64+0xf2], R151 ;  /* 0x0000f297aa001986 */ /* 0x0001e8000c101524 */
[----:B------:R-:W2:Y:S01]  /*5fc0*/  @P3 LDG.E.LTC128B.U16 R154, desc[UR36][R88.64] ;  /* 0x00000024589a3981 */ /* 0x000ea2000c1e1520 */
[----:B------:R-:W-:Y:S01]  /*5fd0*/  IMAD.WIDE.U32 R8, R157, R14, R6 ;  /* 0x0000000e9d087225 */ /* 0x000fe200078e0006 */
[----:B------:R-:W-:Y:S01]  /*5fe0*/  SHF.L.U64.HI R95, R4, 0x8, R5 ;  /* 0x00000008045f7819 */ /* 0x000fe20000010205 */
[----:B------:R-:W-:Y:S01]  /*5ff0*/  BSSY B1, `(.L_x_158) ;  /* 0x0000011000017945 */ /* 0x000fe20003800000 */
[----:B------:R-:W-:Y:S01]  /*6000*/  ISETP.GT.AND P2, PT, R0, 0x1, P0 ;  /* 0x000000010000780c */ /* 0x000fe20000744270 */
[----:B------:R-:W-:Y:S02]  /*6010*/  IMAD.IADD R9, R97, 0x1, R9 ;  /* 0x0000000161097824 */ /* 0x000fe400078e0209 */
[----:B------:R-:W-:-:S02]  /*6020*/  IMAD.SHL.U32 R93, R4, 0x100, RZ ;  /* 0x00000100045d7824 */ /* 0x000fc400078e00ff */
[----:B------:R-:W-:-:S03]  /*6030*/  IMAD.WIDE.U32 R90, R23, R12, R8 ;  /* 0x0000000c175a7225 */ /* 0x000fc600078e0008 */
[----:B------:R-:W-:Y:S01]  /*6040*/  IADD3 R8, P1, R93, R160, RZ ;  /* 0x000000a05d087210 */ /* 0x000fe20007f3e0ff */
[----:B------:R-:W-:Y:S01]  /*6050*/  IMAD.IADD R5, R13, 0x1, R91 ;  /* 0x000000010d057824 */ /* 0x000fe200078e025b */
[----:B------:R-:W-:-:S03]  /*6060*/  LEA R4, P4, R90, R10, 0x1 ;  /* 0x0000000a5a047211 */ /* 0x000fc600078808ff */
[----:B------:R-:W-:Y:S01]  /*6070*/  IMAD.X R9, R95, 0x1, R161, P1 ;  /* 0x000000015f097824 */ /* 0x000fe200008e06a1 */
[----:B------:R-:W-:Y:S01]  /*6080*/  LEA.HI.X R5, R90, R11, R5, 0x1, P4 ;  /* 0x0000000b5a057211 */ /* 0x000fe200020f0c05 */
[----:B--2---:R-:W-:-:S05]  /*6090*/  HADD2.F32 R15, -RZ, R154.H0_H0 ;  /* 0x2000009aff0f7230 */ /* 0x004fca0000004100 */
[----:B------:R-:W-:-:S04]  /*60a0*/  FMUL R15, R15, R156 ;  /* 0x0000009c0f0f7220 */ /* 0x000fc80000400000 */
[----:B------:R-:W-:-:S05]  /*60b0*/  FFMA R15, R24, R155, R15 ;  /* 0x0000009b180f7223 */ /* 0x000fca000000000f */
[----:B------:R-:W-:-:S05]  /*60c0*/  F2FP.F16.F32.PACK_AB R15, RZ, R15 ;  /* 0x0000000fff0f723e */ /* 0x000fca00000000ff */
[----:B------:R0:W-:Y:S01]  /*60d0*/  @P3 STG.E.U16 desc[UR36][R8.64], R15 ;  /* 0x0000000f08003986 */ /* 0x0001e2000c101524 */
[----:B------:R-:W-:Y:S05]  /*60e0*/  @!P2 BRA `(.L_x_159) ;  /* 0x000000000004a947 */ /* 0x000fea0003800000 */
[----:B------:R1:W5:Y:S02]  /*60f0*/  LDG.E.LTC128B.U16 R154, desc[UR36][R4.64+0x2] ;  /* 0x00000224049a7981 */ /* 0x000364000c1e1520 */
.L_x_159:
[----:B------:R-:W-:Y:S05]  /*6100*/  BSYNC B1 ;  /* 0x0000000000017941 */ /* 0x000fea0003800000 */
.L_x_158:
[----:B0----5:R-:W-:Y:S01]  /*6110*/  HADD2.F32 R15, -RZ, R154.H0_H0 ;  /* 0x2000009aff0f7230 */ /* 0x021fe20000004100 */
[----:B------:R-:W-:Y:S01]  /*6120*/  ISETP.GT.AND P1, PT, R3, 0x88, PT ;  /* 0x000000880300780c */ /* 0x000fe20003f24270 */
[----:B------:R-:W-:Y:S03]  /*6130*/  BSSY B1, `(.L_x_160) ;  /* 0x000000f000017945 */ /* 0x000fe60003800000 */
[----:B------:R-:W-:Y:S01]  /*6140*/  FMUL R24, R15, R156 ;  /* 0x0000009c0f187220 */ /* 0x000fe20000400000 */
[----:B------:R-:W-:Y:S01]  /*6150*/  IMAD.WIDE.U32 R14, R157, R14, R164 ;  /* 0x0000000e9d0e7225 */ /* 0x000fe200078e00a4 */
[----:B------:R-:W-:-:S03]  /*6160*/  ISETP.GT.AND P3, PT, R0, RZ, P1 ;  /* 0x000000ff0000720c */ /* 0x000fc60000f64270 */
[----:B------:R-:W-:Y:S01]  /*6170*/  FFMA R24, R25, R155, R24 ;  /* 0x0000009b19187223 */ /* 0x000fe20000000018 */
[----:B------:R-:W-:Y:S01]  /*6180*/  IMAD.IADD R97, R97, 0x1, R15 ;  /* 0x0000000161617824 */ /* 0x000fe200078e020f */
[-C--:B------:R-:W-:Y:S02]  /*6190*/  IADD3 R21, P5, R20, R14.reuse, RZ ;  /* 0x0000000e14157210 */ /* 0x080fe40007fbe0ff */
[----:B------:R-:W-:Y:S02]  /*61a0*/  IADD3 R20, P4, R6, R14, RZ ;  /* 0x0000000e06147210 */ /* 0x000fe40007f9e0ff */
[----:B------:R-:W-:Y:S01]  /*61b0*/  F2FP.F16.F32.PACK_AB R24, RZ, R24 ;  /* 0x00000018ff18723e */ /* 0x000fe200000000ff */
[----:B------:R-:W-:Y:S01]  /*61c0*/  IMAD.X R158, R97, 0x1, R159, P5 ;  /* 0x00000001619e7824 */ /* 0x000fe200028e069f */
[----:B------:R-:W-:-:S03]  /*61d0*/  LEA R14, P5, R21, R10, 0x1 ;  /* 0x0000000a150e7211 */ /* 0x000fc600078a08ff */
[----:B------:R0:W-:Y:S01]  /*61e0*/  @P2 STG.E.U16 desc[UR36][R8.64+0x2], R24 ;  /* 0x0000021808002986 */ /* 0x0001e2000c101524 */
[----:B------:R-:W-:Y:S01]  /*61f0*/  LEA.HI.X R15, R21, R11, R158, 0x1, P5 ;  /* 0x0000000b150f7211 */ /* 0x000fe200028f0c9e */
[----:B------:R-:W-:Y:S08]  /*6200*/  @!P3 BRA `(.L_x_161) ;  /* 0x000000000004b947 */ /* 0x000ff00003800000 */
[----:B------:R2:W5:Y:S02]  /*6210*/  LDG.E.LTC128B.U16 R154, desc[UR36][R14.64] ;  /* 0x000000240e9a7981 */ /* 0x000564000c1e1520 */
.L_x_161:
[----:B------:R-:W-:Y:S05]  /*6220*/  BSYNC B1 ;  /* 0x0000000000017941 */ /* 0x000fea0003800000 */
.L_x_160:
[----:B-----5:R-:W-:Y:S01]  /*6230*/  HADD2.F32 R3, -RZ, R154.H0_H0 ;  /* 0x2000009aff037230 */ /* 0x020fe20000004100 */
[----:B------:R-:W-:Y:S01]  /*6240*/  ISETP.GT.AND P2, PT, R0, 0x1, P1 ;  /* 0x000000010000780c */ /* 0x000fe20000f44270 */
[----:B------:R-:W-:Y:S01]  /*6250*/  IMAD.X R21, R7, 0x1, R97, P4 ;  /* 0x0000000107157824 */ /* 0x000fe200020e0661 */
[----:B------:R-:W-:Y:S01]  /*6260*/  IADD3 R6, P4, R8, R167, RZ ;  /* 0x000000a708067210 */ /* 0x000fe20007f9e0ff */
[----:B------:R-:W-:Y:S01]  /*6270*/  BSSY B1, `(.L_x_162) ;  /* 0x000000c000017945 */ /* 0x000fe20003800000 */
[----:B------:R-:W-:Y:S01]  /*6280*/  FMUL R3, R3, R156 ;  /* 0x0000009c03037220 */ /* 0x000fe20000400000 */
[----:B--2---:R-:W-:Y:S01]  /*6290*/  IMAD.WIDE.U32 R14, R23, R12, R20 ;  /* 0x0000000c170e7225 */ /* 0x004fe200078e0014 */
[----:B------:R-:W-:-:S03]  /*62a0*/  IADD3.X R7, R9, R169, RZ, P4, !PT ;  /* 0x000000a909077210 */ /* 0x000fc600027fe4ff */
[----:B------:R-:W-:Y:S01]  /*62b0*/  FFMA R3, R26, R155, R3 ;  /* 0x0000009b1a037223 */ /* 0x000fe20000000003 */
[----:B------:R-:W-:Y:S01]  /*62c0*/  IMAD.IADD R13, R13, 0x1, R15 ;  /* 0x000000010d0d7824 */ /* 0x000fe200078e020f */
[----:B------:R-:W-:-:S03]  /*62d0*/  LEA R10, P5, R14, R10, 0x1 ;  /* 0x0000000a0e0a7211 */ /* 0x000fc600078a08ff */
[----:B------:R-:W-:Y:S02]  /*62e0*/  F2FP.F16.F32.PACK_AB R3, RZ, R3 ;  /* 0x00000003ff03723e */ /* 0x000fe400000000ff */
[----:B------:R-:W-:-:S03]  /*62f0*/  LEA.HI.X R11, R14, R11, R13, 0x1, P5 ;  /* 0x0000000b0e0b7211 */ /* 0x000fc600028f0c0d */
[----:B------:R2:W-:Y:S01]  /*6300*/  @P3 STG.E.U16 desc[UR36][R6.64], R3 ;  /* 0x0000000306003986 */ /* 0x0005e2000c101524 */
[----:B------:R-:W-:Y:S05]  /*6310*/  @!P2 BRA `(.L_x_163) ;  /* 0x000000000004a947 */ /* 0x000fea0003800000 */
[----:B------:R0:W5:Y:S02]  /*6320*/  LDG.E.LTC128B.U16 R154, desc[UR36][R10.64+0x2] ;  /* 0x000002240a9a7981 */ /* 0x000164000c1e1520 */
.L_x_163:
[----:B------:R-:W-:Y:S05]  /*6330*/  BSYNC B1 ;  /* 0x0000000000017941 */ /* 0x000fea0003800000 */
.L_x_162:
[----:B--2--5:R-:W-:Y:S01]  /*6340*/  HADD2.F32 R3, -RZ, R154.H0_H0 ;  /* 0x2000009aff037230 */ /* 0x024fe20000004100 */
[----:B------:R-:W-:Y:S01]  /*6350*/  ISETP.GT.AND P3, PT, R0, 0x8, P0 ;  /* 0x000000080000780c */ /* 0x000fe20000764270 */
[----:B------:R-:W-:Y:S03]  /*6360*/  BSSY B1, `(.L_x_164) ;  /* 0x0000007000017945 */ /* 0x000fe60003800000 */
[----:B------:R-:W-:-:S04]  /*6370*/  FMUL R12, R3, R156 ;  /* 0x0000009c030c7220 */ /* 0x000fc80000400000 */
[----:B------:R-:W-:-:S05]  /*6380*/  FFMA R12, R27, R155, R12 ;  /* 0x0000009b1b0c7223 */ /* 0x000fca000000000c */
[----:B------:R-:W-:-:S05]  /*6390*/  F2FP.F16.F32.PACK_AB R12, RZ, R12 ;  /* 0x0000000cff0c723e */ /* 0x000fca00000000ff */
[----:B------:R2:W-:Y:S01]  /*63a0*/  @P2 STG.E.U16 desc[UR36][R6.64+0x2], R12 ;  /* 0x0000020c06002986 */ /* 0x0005e2000c101524 */
[----:B------:R-:W-:Y:S05]  /*63b0*/  @!P3 BRA `(.L_x_165) ;  /* 0x000000000004b947 */ /* 0x000fea0003800000 */
[----:B------:R0:W5:Y:S02]  /*63c0*/  LDG.E.LTC128B.U16 R154, desc[UR36][R4.64+0x10] ;  /* 0x00001024049a7981 */ /* 0x000164000c1e1520 */
.L_x_165:
[----:B------:R-:W-:Y:S05]  /*63d0*/  BSYNC B1 ;  /* 0x0000000000017941 */ /* 0x000fea0003800000 */
.L_x_164:
[----:B-----5:R-:W-:Y:S01]  /*63e0*/  HADD2.F32 R3, -RZ, R154.H0_H0 ;  /* 0x2000009aff037230 */ /* 0x020fe20000004100 */
[----:B------:R-:W-:Y:S01]  /*63f0*/  ISETP.GT.AND P2, PT, R0, 0x9, P0 ;  /* 0x000000090000780c */ /* 0x000fe20000744270 */
[----:B--2---:R-:W-:Y:S01]  /*6400*/  IMAD.MOV.U32 R6, RZ, RZ, R8 ;  /* 0x000000ffff067224 */ /* 0x004fe200078e0008 */
[----:B------:R-:W-:Y:S01]  /*6410*/  BSSY B1, `(.L_x_166) ;  /* 0x0000008000017945 */ /* 0x000fe20003800000 */
[----:B------:R-:W-:Y:S02]  /*6420*/  IMAD.MOV.U32 R7, RZ, RZ, R9 ;  /* 0x000000ffff077224 */ /* 0x000fe400078e0009 */
[----:B------:R-:W-:-:S04]  /*6430*/  FMUL R3, R3, R156 ;  /* 0x0000009c03037220 */ /* 0x000fc80000400000 */
[----:B------:R-:W-:-:S05]  /*6440*/  FFMA R3, R28, R155, R3 ;  /* 0x0000009b1c037223 */ /* 0x000fca0000000003 */
[----:B------:R-:W-:-:S05]  /*6450*/  F2FP.F16.F32.PACK_AB R3, RZ, R3 ;  /* 0x00000003ff03723e */ /* 0x000fca00000000ff */
[----:B------:R2:W-:Y:S01]  /*6460*/  @P3 STG.E.U16 desc[UR36][R6.64+0x10], R3 ;  /* 0x0000100306003986 */ /* 0x0005e2000c101524 */
[----:B------:R-:W-:Y:S05]  /*6470*/  @!P2 BRA `(.L_x_167) ;  /* 0x000000000004a947 */ /* 0x000fea0003800000 */
[----:B------:R0:W5:Y:S02]  /*6480*/  LDG.E.LTC128B.U16 R154, desc[UR36][R4.64+0x12] ;  /* 0x00001224049a7981 */ /* 0x000164000c1e1520 */
.L_x_167:
[----:B------:R-:W-:Y:S05]  /*6490*/  BSYNC B1 ;  /* 0x0000000000017941 */ /* 0x000fea0003800000 */
.L_x_166:
        /* <DEDUP_REMOVED lines=9> */
.L_x_169:
[----:B------:R-:W-:Y:S05]  /*6530*/  BSYNC B1 ;  /* 0x0000000000017941 */ /* 0x000fea0003800000 */
.L_x_168:
[----:B-----5:R-:W-:Y:S01]  /*6540*/  HADD2.F32 R3, -RZ, R154.H0_H0 ;  /* 0x2000009aff037230 */ /* 0x020fe20000004100 */
[----:B0-----:R-:W-:Y:S01]  /*6550*/  IADD3 R8, P3, R167, R8, RZ ;  /* 0x00000008a7087210 */ /* 0x001fe20007f7e0ff */
[----:B------:R-:W-:Y:S01]  /*6560*/  BSSY B1, `(.L_x_170) ;  /* 0x0000009000017945 */ /* 0x000fe20003800000 */
[----:B------:R-:W-:Y:S02]  /*6570*/  ISETP.GT.AND P2, PT, R0, 0x9, P1 ;  /* 0x000000090000780c */ /* 0x000fe40000f44270 */
[----:B------:R-:W-:Y:S01]  /*6580*/  FMUL R3, R3, R156 ;  /* 0x0000009c03037220 */ /* 0x000fe20000400000 */
[----:B------:R-:W-:-:S03]  /*6590*/  IMAD.X R9, R169, 0x1, R9, P3 ;  /* 0x00000001a9097824 */ /* 0x000fc600018e0609 */
[----:B------:R-:W-:-:S05]  /*65a0*/  FFMA R3, R30, R155, R3 ;  /* 0x0000009b1e037223 */ /* 0x000fca0000000003 */
[----:B------:R-:W-:-:S05]  /*65b0*/  F2FP.F16.F32.PACK_AB R3, RZ, R3 ;  /* 0x00000003ff03723e */ /* 0x000fca00000000ff */
[----:B------:R0:W-:Y:S01]  /*65c0*/  @P4 STG.E.U16 desc[UR36][R8.64+0x10], R3 ;  /* 0x0000100308004986 */ /* 0x0001e2000c101524 */
[----:B------:R-:W-:Y:S05]  /*65d0*/  @!P2 BRA `(.L_x_171) ;  /* 0x000000000004a947 */ /* 0x000fea0003800000 */
[----:B------:R0:W5:Y:S02]  /*65e0*/  LDG.E.LTC128B.U16 R154, desc[UR36][R10.64+0x12] ;  /* 0x000012240a9a7981 */ /* 0x000164000c1e1520 */
.L_x_171:
[----:B------:R-:W-:Y:S05]  /*65f0*/  BSYNC B1 ;  /* 0x0000000000017941 */ /* 0x000fea0003800000 */
.L_x_170:
[----:B0----5:R-:W-:Y:S01]  /*6600*/  HADD2.F32 R3, -RZ, R154.H0_H0 ;  /* 0x2000009aff037230 */ /* 0x021fe20000004100 */
[----:B------:R-:W-:Y:S01]  /*6610*/  ISETP.GT.AND P3, PT, R0, 0x10, P0 ;  /* 0x000000100000780c */ /* 0x000fe20000764270 */
[----:B------:R-:W-:Y:S03]  /*6620*/  BSSY B1, `(.L_x_172) ;  /* 0x0000009000017945 */ /* 0x000fe60003800000 */
[----:B------:R-:W-:-:S04]  /*6630*/  FMUL R8, R3, R156 ;  /* 0x0000009c03087220 */ /* 0x000fc80000400000 */
[----:B------:R-:W-:Y:S01]  /*6640*/  FFMA R31, R31, R155, R8 ;  /* 0x0000009b1f1f7223 */ /* 0x000fe20000000008 */
[----:B------:R-:W-:-:S04]  /*6650*/  IADD3 R8, P4, P5, R167, R160, R93 ;  /* 0x000000a0a7087210 */ /* 0x000fc80007d9e05d */
[----:B------:R-:W-:Y:S02]  /*6660*/  F2FP.F16.F32.PACK_AB R31, RZ, R31 ;  /* 0x0000001fff1f723e */ /* 0x000fe400000000ff */
[----:B------:R-:W-:-:S05]  /*6670*/  IADD3.X R9, R169, R161, R95, P4, P5 ;  /* 0x000000a1a9097210 */ /* 0x000fca00027ea45f */
[----:B------:R0:W-:Y:S01]  /*6680*/  @P2 STG.E.U16 desc[UR36][R8.64+0x12], R31 ;  /* 0x0000121f08002986 */ /* 0x0001e2000c101524 */
[----:B------:R-:W-:Y:S05]  /*6690*/  @!P3 BRA `(.L_x_173) ;  /* 0x000000000004b947 */ /* 0x000fea0003800000 */
[----:B------:R0:W5:Y:S02]  /*66a0*/  LDG.E.LTC128B.U16 R154, desc[UR36][R4.64+0x20] ;  /* 0x00002024049a7981 */ /* 0x000164000c1e1520 */
.L_x_173:
[----:B------:R-:W-:Y:S05]  /*66b0*/  BSYNC B1 ;  /* 0x0000000000017941 */ /* 0x000fea0003800000 */
.L_x_172:
[----:B-----5:R-:W-:Y:S01]  /*66c0*/  HADD2.F32 R3, -RZ, R154.H0_H0 ;  /* 0x2000009aff037230 */ /* 0x020fe20000004100 */
        /* <DEDUP_REMOVED lines=8> */
.L_x_175:
[----:B------:R-:W-:Y:S05]  /*6750*/  BSYNC B1 ;  /* 0x0000000000017941 */ /* 0x000fea0003800000 */
.L_x_174:
[----:B0----5:R-:W-:Y:S01]  /*6760*/  HADD2.F32 R3, -RZ, R154.H0_H0 ;  /* 0x2000009aff037230 */ /* 0x021fe20000004100 */
[----:B------:R-:W-:Y:S01]  /*6770*/  ISETP.GT.AND P3, PT, R0, 0x10, P1 ;  /* 0x000000100000780c */ /* 0x000fe20000f64270 */
[----:B------:R-:W-:Y:S03]  /*6780*/  BSSY B1, `(.L_x_176) ;  /* 0x0000007000017945 */ /* 0x000fe60003800000 */
[----:B--2---:R-:W-:-:S04]  /*6790*/  FMUL R12, R3, R156 ;  /* 0x0000009c030c7220 */ /* 0x004fc80000400000 */
[----:B------:R-:W-:-:S05]  /*67a0*/  FFMA R12, R33, R155, R12 ;  /* 0x0000009b210c7223 */ /* 0x000fca000000000c */
[----:B------:R-:W-:-:S05]  /*67b0*/  F2FP.F16.F32.PACK_AB R12, RZ, R12 ;  /* 0x0000000cff0c723e */ /* 0x000fca00000000ff */
[----:B------:R0:W-:Y:S01]  /*67c0*/  @P2 STG.E.U16 desc[UR36][R6.64+0x22], R12 ;  /* 0x0000220c06002986 */ /* 0x0001e2000c101524 */
[----:B------:R-:W-:Y:S05]  /*67d0*/  @!P3 BRA `(.L_x_177) ;  /* 0x000000000004b947 */ /* 0x000fea0003800000 */
[----:B------:R2:W5:Y:S02]  /*67e0*/  LDG.E.LTC128B.U16 R154, desc[UR36][R10.64+0x20] ;  /* 0x000020240a9a7981 */ /* 0x000564000c1e1520 */
.L_x_177:
[----:B------:R-:W-:Y:S05]  /*67f0*/  BSYNC B1 ;  /* 0x0000000000017941 */ /* 0x000fea0003800000 */
.L_x_176:
        /* <DEDUP_REMOVED lines=9> */
.L_x_179:
[----:B------:R-:W-:Y:S05]  /*6890*/  BSYNC B1 ;  /* 0x0000000000017941 */ /* 0x000fea0003800000 */
.L_x_178:
[----:B0----5:R-:W-:Y:S01]  /*68a0*/  HADD2.F32 R3, -RZ, R154.H0_H0 ;  /* 0x2000009aff037230 */ /* 0x021fe20000004100 */
        /* <DEDUP_REMOVED lines=8> */
.L_x_181:
[----:B------:R-:W-:Y:S05]  /*6930*/  BSYNC B1 ;  /* 0x0000000000017941 */ /* 0x000fea0003800000 */
.L_x_180:
        /* <DEDUP_REMOVED lines=9> */
.L_x_183:
[----:B------:R-:W-:Y:S05]  /*69d0*/  BSYNC B1 ;  /* 0x0000000000017941 */ /* 0x000fea0003800000 */
.L_x_182:
        /* <DEDUP_REMOVED lines=9> */
.L_x_185:
[----:B------:R-:W-:Y:S05]  /*6a70*/  BSYNC B1 ;  /* 0x0000000000017941 */ /* 0x000fea0003800000 */
.L_x_184:
        /* <DEDUP_REMOVED lines=9> */
.L_x_187:
[----:B------:R-:W-:Y:S05]  /*6b10*/  BSYNC B1 ;  /* 0x0000000000017941 */ /* 0x000fea0003800000 */
.L_x_186:
        /* <DEDUP_REMOVED lines=9> */
.L_x_189:
[----:B------:R-:W-:Y:S05]  /*6bb0*/  BSYNC B1 ;  /* 0x0000000000017941 */ /* 0x000fea0003800000 */
.L_x_188:
        /* <DEDUP_REMOVED lines=9> */
.L_x_191:
[----:B------:R-:W-:Y:S05]  /*6c50*/  BSYNC B1 ;  /* 0x0000000000017941 */ /* 0x000fea0003800000 */
.L_x_190:
        /* <DEDUP_REMOVED lines=9> */
.L_x_193:
[----:B------:R-:W-:Y:S05]  /*6cf0*/  BSYNC B1 ;  /* 0x0000000000017941 */ /* 0x000fea0003800000 */
.L_x_192:
        /* <DEDUP_REMOVED lines=9> */
.L_x_195:
[----:B------:R-:W-:Y:S05]  /*6d90*/  BSYNC B1 ;  /* 0x0000000000017941 */ /* 0x000fea0003800000 */
.L_x_194:
        /* <DEDUP_REMOVED lines=9> */
.L_x_197:
[----:B------:R-:W-:Y:S05]  /*6e30*/  BSYNC B1 ;  /* 0x0000000000017941 */ /* 0x000fea0003800000 */
.L_x_196:
        /* <DEDUP_REMOVED lines=9> */
.L_x_199:
[----:B------:R-:W-:Y:S05]  /*6ed0*/  BSYNC B1 ;  /* 0x0000000000017941 */ /* 0x000fea0003800000 */
.L_x_198:
        /* <DEDUP_REMOVED lines=9> */
.L_x_201:
[----:B------:R-:W-:Y:S05]  /*6f70*/  BSYNC B1 ;  /* 0x0000000000017941 */ /* 0x000fea0003800000 */
.L_x_200:
        /* <DEDUP_REMOVED lines=9> */
.L_x_203:
[----:B------:R-:W-:Y:S05]  /*7010*/  BSYNC B1 ;  /* 0x0000000000017941 */ /* 0x000fea0003800000 */
.L_x_202:
        /* <DEDUP_REMOVED lines=9> */
.L_x_205:
[----:B------:R-:W-:Y:S05]  /*70b0*/  BSYNC B1 ;  /* 0x0000000000017941 */ /* 0x000fea0003800000 */
.L_x_204:
        /* <DEDUP_REMOVED lines=9> */
.L_x_207:
[----:B------:R-:W-:Y:S05]  /*7150*/  BSYNC B1 ;  /* 0x0000000000017941 */ /* 0x000fea0003800000 */
.L_x_206:
        /* <DEDUP_REMOVED lines=9> */
.L_x_209:
[----:B------:R-:W-:Y:S05]  /*71f0*/  BSYNC B1 ;  /* 0x0000000000017941 */ /* 0x000fea0003800000 */
.L_x_208:
        /* <DEDUP_REMOVED lines=9> */
.L_x_211:
[----:B------:R-:W-:Y:S05]  /*7290*/  BSYNC B1 ;  /* 0x0000000000017941 */ /* 0x000fea0003800000 */
.L_x_210:
        /* <DEDUP_REMOVED lines=9> */
.L_x_213:
[----:B------:R-:W-:Y:S05]  /*7330*/  BSYNC B1 ;  /* 0x0000000000017941 */ /* 0x000fea0003800000 */
.L_x_212:
        /* <DEDUP_REMOVED lines=9> */
.L_x_215:
[----:B------:R-:W-:Y:S05]  /*73d0*/  BSYNC B1 ;  /* 0x0000000000017941 */ /* 0x000fea0003800000 */
.L_x_214:
        /* <DEDUP_REMOVED lines=9> */
.L_x_217:
[----:B------:R-:W-:Y:S05]  /*7470*/  BSYNC B1 ;  /* 0x0000000000017941 */ /* 0x000fea0003800000 */
.L_x_216:
        /* <DEDUP_REMOVED lines=9> */
.L_x_219:
[----:B------:R-:W-:Y:S05]  /*7510*/  BSYNC B1 ;  /* 0x0000000000017941 */ /* 0x000fea0003800000 */
.L_x_218:
        /* <DEDUP_REMOVED lines=9> */
.L_x_221:
[----:B------:R-:W-:Y:S05]  /*75b0*/  BSYNC B1 ;  /* 0x0000000000017941 */ /* 0x000fea0003800000 */
.L_x_220:
        /* <DEDUP_REMOVED lines=9> */
.L_x_223:
[----:B------:R-:W-:Y:S05]  /*7650*/  BSYNC B1 ;  /* 0x0000000000017941 */ /* 0x000fea0003800000 */
.L_x_222:
        /* <DEDUP_REMOVED lines=9> */
.L_x_225:
[----:B------:R-:W-:Y:S05]  /*76f0*/  BSYNC B1 ;  /* 0x0000000000017941 */ /* 0x000fea0003800000 */
.L_x_224:
        /* <DEDUP_REMOVED lines=9> */
.L_x_227:
[----:B------:R-:W-:Y:S05]  /*7790*/  BSYNC B1 ;  /* 0x0000000000017941 */ /* 0x000fea0003800000 */
.L_x_226:
        /* <DEDUP_REMOVED lines=9> */
.L_x_229:
[----:B------:R-:W-:Y:S05]  /*7830*/  BSYNC B1 ;  /* 0x0000000000017941 */ /* 0x000fea0003800000 */
.L_x_228:
        /* <DEDUP_REMOVED lines=9> */
.L_x_231:
[----:B------:R-:W-:Y:S05]  /*78d0*/  BSYNC B1 ;  /* 0x0000000000017941 */ /* 0x000fea0003800000 */
.L_x_230:
        /* <DEDUP_REMOVED lines=9> */
.L_x_233:
[----:B------:R-:W-:Y:S05]  /*7970*/  BSYNC B1 ;  /* 0x0000000000017941 */ /* 0x000fea0003800000 */
.L_x_232:
        /* <DEDUP_REMOVED lines=9> */
.L_x_235:
[----:B------:R-:W-:Y:S05]  /*7a10*/  BSYNC B1 ;  /* 0x0000000000017941 */ /* 0x000fea0003800000 */
.L_x_234:
        /* <DEDUP_REMOVED lines=9> */
.L_x_237:
[----:B------:R-:W-:Y:S05]  /*7ab0*/  BSYNC B1 ;  /* 0x0000000000017941 */ /* 0x000fea0003800000 */
.L_x_236:
        /* <DEDUP_REMOVED lines=9> */
.L_x_239:
[----:B------:R-:W-:Y:S05]  /*7b50*/  BSYNC B1 ;  /* 0x0000000000017941 */ /* 0x000fea0003800000 */
.L_x_238:
        /* <DEDUP_REMOVED lines=9> */
.L_x_241:
[----:B------:R-:W-:Y:S05]  /*7bf0*/  BSYNC B1 ;  /* 0x0000000000017941 */ /* 0x000fea0003800000 */
.L_x_240:
        /* <DEDUP_REMOVED lines=9> */
.L_x_243:
[----:B------:R-:W-:Y:S05]  /*7c90*/  BSYNC B1 ;  /* 0x0000000000017941 */ /* 0x000fea0003800000 */
.L_x_242:
        /* <DEDUP_REMOVED lines=9> */
.L_x_245:
[----:B------:R-:W-:Y:S05]  /*7d30*/  BSYNC B1 ;  /* 0x0000000000017941 */ /* 0x000fea0003800000 */
.L_x_244:
        /* <DEDUP_REMOVED lines=9> */
.L_x_247:
[----:B------:R-:W-:Y:S05]  /*7dd0*/  BSYNC B1 ;  /* 0x0000000000017941 */ /* 0x000fea0003800000 */
.L_x_246:
        /* <DEDUP_REMOVED lines=9> */
.L_x_249:
[----:B------:R-:W-:Y:S05]  /*7e70*/  BSYNC B1 ;  /* 0x0000000000017941 */ /* 0x000fea0003800000 */
.L_x_248:
        /* <DEDUP_REMOVED lines=9> */
.L_x_251:
[----:B------:R-:W-:Y:S05]  /*7f10*/  BSYNC B1 ;  /* 0x0000000000017941 */ /* 0x000fea0003800000 */
.L_x_250:
        /* <DEDUP_REMOVED lines=9> */
.L_x_253:
[----:B------:R-:W-:Y:S05]  /*7fb0*/  BSYNC B1 ;  /* 0x0000000000017941 */ /* 0x000fea0003800000 */
.L_x_252:
        /* <DEDUP_REMOVED lines=9> */
.L_x_255:
[----:B------:R-:W-:Y:S05]  /*8050*/  BSYNC B1 ;  /* 0x0000000000017941 */ /* 0x000fea0003800000 */
.L_x_254:
        /* <DEDUP_REMOVED lines=9> */
.L_x_257:
[----:B------:R-:W-:Y:S05]  /*80f0*/  BSYNC B1 ;  /* 0x0000000000017941 */ /* 0x000fea0003800000 */
.L_x_256:
        /* <DEDUP_REMOVED lines=9> */
.L_x_259:
[----:B------:R-:W-:Y:S05]  /*8190*/  BSYNC B1 ;  /* 0x0000000000017941 */ /* 0x000fea0003800000 */
.L_x_258:
        /* <DEDUP_REMOVED lines=9> */
.L_x_261:
[----:B------:R-:W-:Y:S05]  /*8230*/  BSYNC B1 ;  /* 0x0000000000017941 */ /* 0x000fea0003800000 */
.L_x_260:
        /* <DEDUP_REMOVED lines=9> */
.L_x_263:
[----:B------:R-:W-:Y:S05]  /*82d0*/  BSYNC B1 ;  /* 0x0000000000017941 */ /* 0x000fea0003800000 */
.L_x_262:
        /* <DEDUP_REMOVED lines=9> */
.L_x_265:
[----:B------:R-:W-:Y:S05]  /*8370*/  BSYNC B1 ;  /* 0x0000000000017941 */ /* 0x000fea0003800000 */
.L_x_264:
        /* <DEDUP_REMOVED lines=9> */
.L_x_267:
[----:B------:R-:W-:Y:S05]  /*8410*/  BSYNC B1 ;  /* 0x0000000000017941 */ /* 0x000fea0003800000 */
.L_x_266:
        /* <DEDUP_REMOVED lines=9> */
.L_x_269:
[----:B------:R-:W-:Y:S05]  /*84b0*/  BSYNC B1 ;  /* 0x0000000000017941 */ /* 0x000fea0003800000 */
.L_x_268:
        /* <DEDUP_REMOVED lines=9> */
.L_x_271:
[----:B------:R-:W-:Y:S05]  /*8550*/  BSYNC B1 ;  /* 0x0000000000017941 */ /* 0x000fea0003800000 */
.L_x_270:
        /* <DEDUP_REMOVED lines=9> */
.L_x_273:
[----:B------:R-:W-:Y:S05]  /*85f0*/  BSYNC B1 ;  /* 0x0000000000017941 */ /* 0x000fea0003800000 */
.L_x_272:
        /* <DEDUP_REMOVED lines=9> */
.L_x_275:
[----:B------:R-:W-:Y:S05]  /*8690*/  BSYNC B1 ;  /* 0x0000000000017941 */ /* 0x000fea0003800000 */
.L_x_274:
        /* <DEDUP_REMOVED lines=9> */
.L_x_277:
[----:B------:R-:W-:Y:S05]  /*8730*/  BSYNC B1 ;  /* 0x0000000000017941 */ /* 0x000fea0003800000 */
.L_x_276:
        /* <DEDUP_REMOVED lines=9> */
.L_x_279:
[----:B------:R-:W-:Y:S05]  /*87d0*/  BSYNC B1 ;  /* 0x0000000000017941 */ /* 0x000fea0003800000 */
.L_x_278:
[----:B0----5:R-:W-:Y:S01]  /*87e0*/  HADD2.F32 R3, -RZ, R154.H0_H0 ;  /* 0x2000009aff037230 */ /* 0x021fe20000004100 */
[----:B------:R-:W-:Y:S01]  /*87f0*/  ISETP.GT.AND P2, PT, R0, 0x78, P1 ;  /* 0x000000780000780c */ /* 0x000fe20000f44270 */
[----:B------:R-:W-:Y:S03]  /*8800*/  BSSY B1, `(.L_x_280) ;  /* 0x0000007000017945 */ /* 0x000fe60003800000 */
[----:B-1----:R-:W-:-:S04]  /*8810*/  FMUL R4, R3, R156 ;  /* 0x0000009c03047220 */ /* 0x002fc80000400000 */
[----:B------:R-:W-:-:S05]  /*8820*/  FFMA R4, R85, R155, R4 ;  /* 0x0000009b55047223 */ /* 0x000fca0000000004 */
[----:B------:R-:W-:-:S05]  /*8830*/  F2FP.F16.F32.PACK_AB R4, RZ, R4 ;  /* 0x00000004ff04723e */ /* 0x000fca00000000ff */
[----:B------:R0:W-:Y:S01]  /*8840*/  @P0 STG.E.U16 desc[UR36][R6.64+0xf2], R4 ;  /* 0x0000f20406000986 */ /* 0x0001e2000c101524 */
[----:B------:R-:W-:Y:S05]  /*8850*/  @!P2 BRA `(.L_x_281) ;  /* 0x000000000004a947 */ /* 0x000fea0003800000 */
[----:B------:R1:W5:Y:S02]  /*8860*/  LDG.E.LTC128B.U16 R154, desc[UR36][R10.64+0xf0] ;  /* 0x0000f0240a9a7981 */ /* 0x000364000c1e1520 */
.L_x_281:
[----:B------:R-:W-:Y:S05]  /*8870*/  BSYNC B1 ;  /* 0x0000000000017941 */ /* 0x000fea0003800000 */
.L_x_280:
[----:B-----5:R-:W-:Y:S01]  /*8880*/  HADD2.F32 R3, -RZ, R154.H0_H0 ;  /* 0x2000009aff037230 */ /* 0x020fe20000004100 */
[----:B------:R-:W-:Y:S01]  /*8890*/  ISETP.GT.AND P1, PT, R0, 0x79, P1 ;  /* 0x000000790000780c */ /* 0x000fe20000f24270 */
[----:B0-----:R-:W-:Y:S01]  /*88a0*/  @P2 IMAD.MOV.U32 R4, RZ, RZ, R8 ;  /* 0x000000ffff042224 */ /* 0x001fe200078e0008 */
[----:B------:R-:W-:Y:S01]  /*88b0*/  BSSY B1, `(.L_x_282) ;  /* 0x0000008000017945 */ /* 0x000fe20003800000 */
[----:B------:R-:W-:Y:S02]  /*88c0*/  @P2 IMAD.MOV.U32 R5, RZ, RZ, R9 ;  /* 0x000000ffff052224 */ /* 0x000fe400078e0009 */
[----:B------:R-:W-:-:S04]  /*88d0*/  FMUL R3, R3, R156 ;  /* 0x0000009c03037220 */ /* 0x000fc80000400000 */
[----:B------:R-:W-:-:S05]  /*88e0*/  FFMA R3, R86, R155, R3 ;  /* 0x0000009b56037223 */ /* 0x000fca0000000003 */
[----:B------:R-:W-:-:S05]  /*88f0*/  F2FP.F16.F32.PACK_AB R3, RZ, R3 ;  /* 0x00000003ff03723e */ /* 0x000fca00000000ff */
[----:B------:R0:W-:Y:S01]  /*8900*/  @P2 STG.E.U16 desc[UR36][R4.64+0xf0], R3 ;  /* 0x0000f00304002986 */ /* 0x0001e2000c101524 */
[----:B------:R-:W-:Y:S05]  /*8910*/  @!P1 BRA `(.L_x_283) ;  /* 0x0000000000049947 */ /* 0x000fea0003800000 */
[----:B------:R0:W5:Y:S02]  /*8920*/  LDG.E.LTC128B.U16 R154, desc[UR36][R10.64+0xf2] ;  /* 0x0000f2240a9a7981 */ /* 0x000164000c1e1520 */
.L_x_283:
[----:B------:R-:W-:Y:S05]  /*8930*/  BSYNC B1 ;  /* 0x0000000000017941 */ /* 0x000fea0003800000 */
.L_x_282:
[----:B------:R-:W-:Y:S05]  /*8940*/  @!P1 BRA `(.L_x_284) ;  /* 0x00000024004c9947 */ /* 0x000fea0003800000 */
[----:B0----5:R-:W-:-:S05]  /*8950*/  HADD2.F32 R3, -RZ, R154.H0_H0 ;  /* 0x2000009aff037230 */ /* 0x021fca0000004100 */
[----:B------:R-:W-:-:S04]  /*8960*/  FMUL R0, R3, R156 ;  /* 0x0000009c03007220 */ /* 0x000fc80000400000 */
[----:B------:R-:W-:-:S05]  /*8970*/  FFMA R0, R87, R155, R0 ;  /* 0x0000009b57007223 */ /* 0x000fca0000000000 */
[----:B------:R-:W-:-:S05]  /*8980*/  F2FP.F16.F32.PACK_AB R0, RZ, R0 ;  /* 0x00000000ff00723e */ /* 0x000fca00000000ff */
[----:B------:R0:W-:Y:S01]  /*8990*/  STG.E.U16 desc[UR36][R8.64+0xf2], R0 ;  /* 0x0000f20008007986 */ /* 0x0001e2000c101524 */
[----:B------:R-:W-:Y:S05]  /*89a0*/  BRA `(.L_x_284) ;  /* 0x0000002400347947 */ /* 0x000fea0003800000 */
.L_x_33:
[----:B------:R-:W-:Y:S01]  /*89b0*/  ULDC.64 UR4, c[0x0][0x5c0] ;  /* 0x0001700000047ab9 */ /* 0x000fe20000000a00 */
[-C--:B------:R-:W-:Y:S01]  /*89c0*/  FMUL R88, R88, R155.reuse ;  /* 0x0000009b58587220 */ /* 0x080fe20000400000 */
[----:B------:R-:W-:Y:S01]  /*89d0*/  LEA R6, P0, R168, UR4, 0x1 ;  /* 0x00000004a8067c11 */ /* 0x000fe2000f8008ff */
[----:B------:R-:W-:Y:S01]  /*89e0*/  IMAD.SHL.U32 R11, R4, 0x10, RZ ;  /* 0x00000010040b7824 */ /* 0x000fe200078e00ff */
[----:B------:R-:W-:Y:S01]  /*89f0*/  ISETP.GT.AND P2, PT, R0, 0x1, P3 ;  /* 0x000000010000780c */ /* 0x000fe20001f44270 */
[-C--:B------:R-:W-:Y:S01]  /*8a00*/  FMUL R89, R89, R155.reuse ;  /* 0x0000009b59597220 */ /* 0x080fe20000400000 */
[----:B------:R-:W-:Y:S01]  /*8a10*/  LEA.HI.X R7, R168, UR5, R167, 0x1, P0 ;  /* 0x00000005a8077c11 */ /* 0x000fe200080f0ca7 */
[-C--:B------:R-:W-:Y:S01]  /*8a20*/  FMUL R90, R90, R155.reuse ;  /* 0x0000009b5a5a7220 */ /* 0x080fe20000400000 */
[----:B------:R-:W-:Y:S01]  /*8a30*/  ISETP.GT.AND P0, PT, R3, 0x8, PT ;  /* 0x000000080300780c */ /* 0x000fe20003f04270 */
[-C--:B------:R-:W-:Y:S01]  /*8a40*/  FMUL R91, R91, R155.reuse ;  /* 0x0000009b5b5b7220 */ /* 0x080fe20000400000 */
[----:B------:R-:W-:Y:S01]  /*8a50*/  F2FP.F16.F32.PACK_AB R88, RZ, R88 ;  /* 0x00000058ff58723e */ /* 0x000fe200000000ff */
[-C--:B------:R-:W-:Y:S01]  /*8a60*/  FMUL R92, R92, R155.reuse ;  /* 0x0000009b5c5c7220 */ /* 0x080fe20000400000 */
[----:B------:R-:W-:Y:S01]  /*8a70*/  ISETP.GT.AND P4, PT, R0, RZ, P0 ;  /* 0x000000ff0000720c */ /* 0x000fe20000784270 */
[-C--:B------:R-:W-:Y:S01]  /*8a80*/  FMUL R93, R93, R155.reuse ;  /* 0x0000009b5d5d7220 */ /* 0x080fe20000400000 */
[----:B------:R-:W-:Y:S01]  /*8a90*/  SHF.L.U64.HI R9, R4, 0x4, R5 ;  /* 0x0000000404097819 */ /* 0x000fe20000010205 */
[----:B------:R-:W-:Y:S01]  /*8aa0*/  @P1 STG.E.U16 desc[UR36][R6.64], R88 ;  /* 0x0000005806001986 */ /* 0x000fe2000c101524 */
[----:B------:R-:W-:Y:S01]  /*8ab0*/  IADD3 R12, P5, R11, R6, RZ ;  /* 0x000000060b0c7210 */ /* 0x000fe20007fbe0ff */
[-C--:B------:R-:W-:Y:S01]  /*8ac0*/  FMUL R94, R94, R155.reuse ;  /* 0x0000009b5e5e7220 */ /* 0x080fe20000400000 */
[----:B------:R-:W-:Y:S01]  /*8ad0*/  ISETP.GT.AND P1, PT, R0, 0x1, P0 ;  /* 0x000000010000780c */ /* 0x000fe20000724270 */
[----:B------:R-:W-:Y:S01]  /*8ae0*/  FMUL R95, R95, R155 ;  /* 0x0000009b5f5f7220 */ /* 0x000fe20000400000 */
[----:B------:R-:W-:Y:S01]  /*8af0*/  F2FP.F16.F32.PACK_AB R89, RZ, R89 ;  /* 0x00000059ff59723e */ /* 0x000fe200000000ff */
[----:B------:R-:W-:Y:S01]  /*8b00*/  IMAD.X R13, R9, 0x1, R7, P5 ;  /* 0x00000001090d7824 */ /* 0x000fe200028e0607 */
[----:B------:R-:W-:Y:S01]  /*8b10*/  F2FP.F16.F32.PACK_AB R90, RZ, R90 ;  /* 0x0000005aff5a723e */ /* 0x000fe200000000ff */
[----:B------:R-:W-:Y:S01]  /*8b20*/  FMUL R96, R96, R155 ;  /* 0x0000009b60607220 */ /* 0x000fe20000400000 */
[----:B------:R-:W-:Y:S01]  /*8b30*/  F2FP.F16.F32.PACK_AB R91, RZ, R91 ;  /* 0x0000005bff5b723e */ /* 0x000fe200000000ff */
[----:B------:R-:W-:Y:S01]  /*8b40*/  @P2 STG.E.U16 desc[UR36][R6.64+0x2], R89 ;  /* 0x0000025906002986 */ /* 0x000fe2000c101524 */
[C---:B------:R-:W-:Y:S01]  /*8b50*/  ISETP.GT.AND P5, PT, R0.reuse, 0x9, P3 ;  /* 0x000000090000780c */ /* 0x040fe20001fa4270 */
[-C--:B------:R-:W-:Y:S01]  /*8b60*/  FMUL R97, R97, R155.reuse ;  /* 0x0000009b61617220 */ /* 0x080fe20000400000 */
[C---:B------:R-:W-:Y:S01]  /*8b70*/  ISETP.GT.AND P2, PT, R0.reuse, 0x8, P0 ;  /* 0x000000080000780c */ /* 0x040fe20000744270 */
[----:B------:R-:W-:Y:S01]  /*8b80*/  @P4 STG.E.U16 desc[UR36][R12.64], R90 ;  /* 0x0000005a0c004986 */ /* 0x000fe2000c101524 */
[----:B------:R-:W-:Y:S01]  /*8b90*/  ISETP.GT.AND P4, PT, R0, 0x8, P3 ;  /* 0x000000080000780c */ /* 0x000fe20001f84270 */
[-C--:B------:R-:W-:Y:S01]  /*8ba0*/  FMUL R98, R98, R155.reuse ;  /* 0x0000009b62627220 */ /* 0x080fe20000400000 */
[----:B------:R-:W-:Y:S01]  /*8bb0*/  F2FP.F16.F32.PACK_AB R92, RZ, R92 ;  /* 0x0000005cff5c723e */ /* 0x000fe200000000ff */
[----:B------:R-:W-:Y:S01]  /*8bc0*/  @P1 STG.E.U16 desc[UR36][R12.64+0x2], R91 ;  /* 0x0000025b0c001986 */ /* 0x000fe2000c101524 */
[----:B------:R-:W-:Y:S01]  /*8bd0*/  ISETP.GT.AND P1, PT, R0, 0x9, P0 ;  /* 0x000000090000780c */ /* 0x000fe20000724270 */
[----:B------:R-:W-:Y:S01]  /*8be0*/  FMUL R99, R99, R155 ;  /* 0x0000009b63637220 */ /* 0x000fe20000400000 */
[----:B------:R-:W-:Y:S01]  /*8bf0*/  F2FP.F16.F32.PACK_AB R93, RZ, R93 ;  /* 0x0000005dff5d723e */ /* 0x000fe200000000ff */
[-C--:B------:R-:W-:Y:S01]  /*8c00*/  FMUL R100, R100, R155.reuse ;  /* 0x0000009b64647220 */ /* 0x080fe20000400000 */
[----:B------:R-:W-:Y:S01]  /*8c10*/  F2FP.F16.F32.PACK_AB R94, RZ, R94 ;  /* 0x0000005eff5e723e */ /* 0x000fe200000000ff */
[----:B------:R-:W-:Y:S01]  /*8c20*/  FMUL R101, R101, R155 ;  /* 0x0000009b65657220 */ /* 0x000fe20000400000 */
[----:B------:R-:W-:Y:S01]  /*8c30*/  F2FP.F16.F32.PACK_AB R95, RZ, R95 ;  /* 0x0000005fff5f723e */ /* 0x000fe200000000ff */
[-C--:B------:R-:W-:Y:S01]  /*8c40*/  FMUL R102, R102, R155.reuse ;  /* 0x0000009b66667220 */ /* 0x080fe20000400000 */
[----:B------:R-:W-:Y:S01]  /*8c50*/  F2FP.F16.F32.PACK_AB R96, RZ, R96 ;  /* 0x00000060ff60723e */ /* 0x000fe200000000ff */
[----:B------:R-:W-:Y:S01]  /*8c60*/  @P4 STG.E.U16 desc[UR36][R6.64+0x10], R92 ;  /* 0x0000105c06004986 */ /* 0x000fe2000c101524 */
[C---:B------:R-:W-:Y:S01]  /*8c70*/  ISETP.GT.AND P4, PT, R0.reuse, 0x10, P3 ;  /* 0x000000100000780c */ /* 0x040fe20001f84270 */
[----:B------:R-:W-:Y:S01]  /*8c80*/  FMUL R103, R103, R155 ;  /* 0x0000009b67677220 */ /* 0x000fe20000400000 */
[----:B------:R-:W-:Y:S01]  /*8c90*/  F2FP.F16.F32.PACK_AB R97, RZ, R97 ;  /* 0x00000061ff61723e */ /* 0x000fe200000000ff */
[----:B------:R-:W-:Y:S01]  /*8ca0*/  @P5 STG.E.U16 desc[UR36][R6.64+0x12], R93 ;  /* 0x0000125d06005986 */ /* 0x000fe2000c101524 */
[----:B------:R-:W-:Y:S01]  /*8cb0*/  ISETP.GT.AND P5, PT, R0, 0x11, P0 ;  /* 0x000000110000780c */ /* 0x000fe200007a4270 */
        /* <DEDUP_REMOVED lines=74> */
[----:B------:R-:W-:Y:S01]  /*9160*/  FMUL R125, R125, R155 ;  /* 0x0000009b7d7d7220 */ /* 0x000fe20000400000 */
[----:B------:R-:W-:Y:S01]  /*9170*/  F2FP.F16.F32.PACK_AB R119, RZ, R119 ;  /* 0x00000077ff77723e */ /* 0x000fe200000000ff */
[-C--:B------:R-:W-:Y:S01]  /*9180*/  FMUL R126, R126, R155.reuse ;  /* 0x0000009b7e7e7220 */ /* 0x080fe20000400000 */
[----:B------:R-:W-:Y:S01]  /*9190*/  F2FP.F16.F32.PACK_AB R120, RZ, R120 ;  /* 0x00000078ff78723e */ /* 0x000fe200000000ff */
        /* <DEDUP_REMOVED lines=66> */
[----:B------:R-:W-:Y:S01]  /*95c0*/  IMAD.SHL.U32 R23, R4, 0x100, RZ ;  /* 0x0000010004177824 */ /* 0x000fe200078e00ff */
[----:B------:R-:W-:Y:S01]  /*95d0*/  F2FP.F16.F32.PACK_AB R140, RZ, R140 ;  /* 0x0000008cff8c723e */ /* 0x000fe200000000ff */
[----:B------:R-:W-:Y:S01]  /*95e0*/  @P1 STG.E.U16 desc[UR36][R6.64+0x90], R124 ;  /* 0x0000907c06001986 */ /* 0x000fe2000c101524 */
[----:B------:R-:W-:Y:S01]  /*95f0*/  ISETP.GT.AND P1, PT, R0, 0x50, P3 ;  /* 0x000000500000780c */ /* 0x000fe20001f24270 */
[----:B------:R-:W-:Y:S01]  /*9600*/  FMUL R146, R146, R155 ;  /* 0x0000009b92927220 */ /* 0x000fe20000400000 */
[----:B------:R-:W-:Y:S01]  /*9610*/  F2FP.F16.F32.PACK_AB R141, RZ, R141 ;  /* 0x0000008dff8d723e */ /* 0x000fe200000000ff */
[----:B------:R-:W-:Y:S01]  /*9620*/  @P2 STG.E.U16 desc[UR36][R6.64+0x92], R125 ;  /* 0x0000927d06002986 */ /* 0x000fe2000c101524 */
[C---:B------:R-:W-:Y:S01]  /*9630*/  ISETP.GT.AND P2, PT, R0.reuse, 0x51, P3 ;  /* 0x000000510000780c */ /* 0x040fe20001f44270 */
[-C--:B------:R-:W-:Y:S01]  /*9640*/  FMUL R147, R147, R155.reuse ;  /* 0x0000009b93937220 */ /* 0x080fe20000400000 */
        /* <DEDUP_REMOVED lines=11> */
[-C--:B------:R-:W-:Y:S01]  /*9700*/  FMUL R150, R150, R155.reuse ;  /* 0x0000009b96967220 */ /* 0x080fe20000400000 */
[----:B------:R-:W-:Y:S01]  /*9710*/  SHF.L.U64.HI R21, R4, 0x8, R5 ;  /* 0x0000000804157819 */ /* 0x000fe20000010205 */
[----:B------:R-:W-:Y:S01]  /*9720*/  @P2 STG.E.U16 desc[UR36][R6.64+0xa2], R129 ;  /* 0x0000a28106002986 */ /* 0x000fe2000c101524 */
[C---:B------:R-:W-:Y:S01]  /*9730*/  ISETP.GT.AND P2, PT, R0.reuse, 0x59, P3 ;  /* 0x000000590000780c */ /* 0x040fe20001f44270 */
        /* <DEDUP_REMOVED lines=58> */
[----:B------:R-:W-:Y:S01]  /*9ae0*/  @P2 STG.E.U16 desc[UR36][R12.64+0xd0], R142 ;  /* 0x0000d08e0c002986 */ /* 0x000fe2000c101524 */
[----:B------:R-:W-:Y:S01]  /*9af0*/  F2FP.F16.F32.PACK_AB R34, RZ, R34 ;  /* 0x00000022ff22723e */ /* 0x000fe200000000ff */
[----:B------:R-:W-:Y:S01]  /*9b00*/  FMUL R40, R40, R155 ;  /* 0x0000009b28287220 */ /* 0x000fe20000400000 */
[----:B------:R-:W-:Y:S01]  /*9b10*/  F2FP.F16.F32.PACK_AB R35, RZ, R35 ;  /* 0x00000023ff23723e */ /* 0x000fe200000000ff */
        /* <DEDUP_REMOVED lines=8> */
[----:B------:R-:W-:Y:S01]  /*9ba0*/  @P1 IMAD.MOV.U32 R5, RZ, RZ, R7 ;  /* 0x000000ffff051224 */ /* 0x000fe200078e0007 */
[----:B------:R-:W-:Y:S01]  /*9bb0*/  @P1 MOV R4, R6 ;  /* 0x0000000600041202 */ /* 0x000fe20000000f00 */
[-C--:B------:R-:W-:Y:S01]  /*9bc0*/  FMUL R43, R43, R155.reuse ;  /* 0x0000009b2b2b7220 */ /* 0x080fe20000400000 */
[----:B------:R-:W-:Y:S01]  /*9bd0*/  F2FP.F16.F32.PACK_AB R38, RZ, R38 ;  /* 0x00000026ff26723e */ /* 0x000fe200000000ff */
[----:B------:R-:W-:Y:S01]  /*9be0*/  FMUL R44, R44, R155 ;  /* 0x0000009b2c2c7220 */ /* 0x000fe20000400000 */
[----:B------:R-:W-:Y:S01]  /*9bf0*/  F2FP.F16.F32.PACK_AB R39, RZ, R39 ;  /* 0x00000027ff27723e */ /* 0x000fe200000000ff */
[----:B------:R0:W-:Y:S01]  /*9c00*/  @P1 STG.E.U16 desc[UR36][R4.64+0xe2], R145 ;  /* 0x0000e29104001986 */ /* 0x0001e2000c101524 */
[----:B------:R-:W-:Y:S01]  /*9c10*/  IADD3 R14, P1, P2, R11, R6, R23 ;  /* 0x000000060b0e7210 */ /* 0x000fe20007a3e017 */
[-C--:B------:R-:W-:Y:S01]  /*9c20*/  FMUL R45, R45, R155.reuse ;  /* 0x0000009b2d2d7220 */ /* 0x080fe20000400000 */
[----:B------:R-:W-:Y:S01]  /*9c30*/  F2FP.F16.F32.PACK_AB R40, RZ, R40 ;  /* 0x00000028ff28723e */ /* 0x000fe200000000ff */
[----:B------:R-:W-:Y:S01]  /*9c40*/  FMUL R46, R46, R155 ;  /* 0x0000009b2e2e7220 */ /* 0x000fe20000400000 */
[----:B------:R-:W-:Y:S01]  /*9c50*/  IADD3.X R15, R9, R7, R21, P1, P2 ;  /* 0x00000007090f7210 */ /* 0x000fe20000fe4415 */
[-C--:B------:R-:W-:Y:S01]  /*9c60*/  FMUL R47, R47, R155.reuse ;  /* 0x0000009b2f2f7220 */ /* 0x080fe20000400000 */
[C---:B------:R-:W-:Y:S01]  /*9c70*/  ISETP.GT.AND P1, PT, R3.reuse, 0x80, PT ;  /* 0x000000800300780c */ /* 0x040fe20003f24270 */
[-C--:B------:R-:W-:Y:S01]  /*9c80*/  FMUL R48, R48, R155.reuse ;  /* 0x0000009b30307220 */ /* 0x080fe20000400000 */
[----:B------:R-:W-:Y:S01]  /*9c90*/  ISETP.GT.AND P2, PT, R3, 0x88, PT ;  /* 0x000000880300780c */ /* 0x000fe20003f44270 */
[----:B------:R-:W-:Y:S01]  /*9ca0*/  FMUL R49, R49, R155 ;  /* 0x0000009b31317220 */ /* 0x000fe20000400000 */
[----:B------:R-:W-:Y:S01]  /*9cb0*/  F2FP.F16.F32.PACK_AB R41, RZ, R41 ;  /* 0x00000029ff29723e */ /* 0x000fe200000000ff */
[----:B0-----:R-:W-:Y:S01]  /*9cc0*/  @P5 IMAD.MOV.U32 R4, RZ, RZ, R12 ;  /* 0x000000ffff045224 */ /* 0x001fe200078e000c */
[----:B------:R-:W-:Y:S01]  /*9cd0*/  F2FP.F16.F32.PACK_AB R42, RZ, R42 ;  /* 0x0000002aff2a723e */ /* 0x000fe200000000ff */
[----:B------:R-:W-:Y:S01]  /*9ce0*/  @P5 IMAD.MOV.U32 R5, RZ, RZ, R13 ;  /* 0x000000ffff055224 */ /* 0x000fe200078e000d */
[----:B------:R-:W-:Y:S01]  /*9cf0*/  F2FP.F16.F32.PACK_AB R43, RZ, R43 ;  /* 0x0000002bff2b723e */ /* 0x000fe200000000ff */
[-C--:B------:R-:W-:Y:S01]  /*9d00*/  FMUL R50, R50, R155.reuse ;  /* 0x0000009b32327220 */ /* 0x080fe20000400000 */
[----:B------:R-:W-:Y:S01]  /*9d10*/  F2FP.F16.F32.PACK_AB R44, RZ, R44 ;  /* 0x0000002cff2c723e */ /* 0x000fe200000000ff */
[-C--:B------:R-:W-:Y:S01]  /*9d20*/  FMUL R51, R51, R155.reuse ;  /* 0x0000009b33337220 */ /* 0x080fe20000400000 */
[----:B------:R0:W-:Y:S01]  /*9d30*/  @P5 STG.E.U16 desc[UR36][R4.64+0xe0], R146 ;  /* 0x0000e09204005986 */ /* 0x0001e2000c101524 */
[----:B------:R-:W-:Y:S01]  /*9d40*/  ISETP.GT.AND P5, PT, R0, 0x78, P3 ;  /* 0x000000780000780c */ /* 0x000fe20001fa4270 */
[-C--:B------:R-:W-:Y:S01]  /*9d50*/  FMUL R52, R52, R155.reuse ;  /* 0x0000009b34347220 */ /* 0x080fe20000400000 */
[C---:B------:R-:W-:Y:S01]  /*9d60*/  ISETP.GT.AND P3, PT, R0.reuse, 0x79, P3 ;  /* 0x000000790000780c */ /* 0x040fe20001f64270 */
[----:B------:R-:W-:Y:S01]  /*9d70*/  @P4 STG.E.U16 desc[UR36][R12.64+0xe2], R147 ;  /* 0x0000e2930c004986 */ /* 0x000fe2000c101524 */
[C---:B------:R-:W-:Y:S01]  /*9d80*/  ISETP.GT.AND P4, PT, R0.reuse, 0x78, P0 ;  /* 0x000000780000780c */ /* 0x040fe20000784270 */
[-C--:B------:R-:W-:Y:S01]  /*9d90*/  FMUL R53, R53, R155.reuse ;  /* 0x0000009b35357220 */ /* 0x080fe20000400000 */
[----:B------:R-:W-:Y:S01]  /*9da0*/  ISETP.GT.AND P0, PT, R0, 0x79, P0 ;  /* 0x000000790000780c */ /* 0x000fe20000704270 */
[----:B------:R-:W-:Y:S01]  /*9db0*/  FMUL R54, R54, R155 ;  /* 0x0000009b36367220 */ /* 0x000fe20000400000 */
[----:B------:R-:W-:Y:S01]  /*9dc0*/  F2FP.F16.F32.PACK_AB R45, RZ, R45 ;  /* 0x0000002dff2d723e */ /* 0x000fe200000000ff */
[-C--:B------:R-:W-:Y:S01]  /*9dd0*/  FMUL R55, R55, R155.reuse ;  /* 0x0000009b37377220 */ /* 0x080fe20000400000 */
[----:B------:R-:W-:Y:S01]  /*9de0*/  F2FP.F16.F32.PACK_AB R46, RZ, R46 ;  /* 0x0000002eff2e723e */ /* 0x000fe200000000ff */
[----:B------:R-:W-:Y:S01]  /*9df0*/  FMUL R56, R56, R155 ;  /* 0x0000009b38387220 */ /* 0x000fe20000400000 */
[----:B------:R-:W-:Y:S01]  /*9e00*/  F2FP.F16.F32.PACK_AB R47, RZ, R47 ;  /* 0x0000002fff2f723e */ /* 0x000fe200000000ff */
[----:B------:R-:W-:Y:S01]  /*9e10*/  @P5 STG.E.U16 desc[UR36][R6.64+0xf0], R148 ;  /* 0x0000f09406005986 */ /* 0x000fe2000c101524 */
[----:B0-----:R-:W-:Y:S01]  /*9e20*/  IADD3 R4, P5, R23, R6, RZ ;  /* 0x0000000617047210 */ /* 0x001fe20007fbe0ff */
[-C--:B------:R-:W-:Y:S01]  /*9e30*/  FMUL R57, R57, R155.reuse ;  /* 0x0000009b39397220 */ /* 0x080fe20000400000 */
[----:B------:R-:W-:Y:S01]  /*9e40*/  F2FP.F16.F32.PACK_AB R48, RZ, R48 ;  /* 0x00000030ff30723e */ /* 0x000fe200000000ff */
[----:B------:R0:W-:Y:S01]  /*9e50*/  @P3 STG.E.U16 desc[UR36][R6.64+0xf2], R149 ;  /* 0x0000f29506003986 */ /* 0x0001e2000c101524 */
[C---:B------:R-:W-:Y:S01]  /*9e60*/  ISETP.GT.AND P3, PT, R0.reuse, RZ, P1 ;  /* 0x000000ff0000720c */ /* 0x040fe20000f64270 */
[----:B------:R-:W-:Y:S01]  /*9e70*/  IMAD.X R5, R21, 0x1, R7, P5 ;  /* 0x0000000115057824 */ /* 0x000fe200028e0607 */
[C---:B------:R-:W-:Y:S01]  /*9e80*/  ISETP.GT.AND P5, PT, R0.reuse, RZ, P2 ;  /* 0x000000ff0000720c */ /* 0x040fe200017a4270 */
        /* <DEDUP_REMOVED lines=14> */
[----:B------:R-:W-:Y:S01]  /*9f70*/  @P4 STG.E.U16 desc[UR36][R4.64+0x2], R25 ;  /* 0x0000021904004986 */ /* 0x000fe2000c101524 */
[----:B------:R-:W-:Y:S01]  /*9f80*/  IADD3 R10, P4, R11, R4, RZ ;  /* 0x000000040b0a7210 */ /* 0x000fe20007f9e0ff */
[C-C-:B------:R-:W-:Y:S01]  /*9f90*/  IMAD.X R7, R9.reuse, 0x1, R5.reuse, P3 ;  /* 0x0000000109077824 */ /* 0x140fe200018e0605 */
[----:B------:R-:W-:Y:S01]  /*9fa0*/  ISETP.GT.AND P3, PT, R0, 0x9, P2 ;  /* 0x000000090000780c */ /* 0x000fe20001764270 */
[----:B------:R-:W-:Y:S01]  /*9fb0*/  FMUL R62, R62, R155 ;  /* 0x0000009b3e3e7220 */ /* 0x000fe20000400000 */
[----:B------:R-:W-:Y:S01]  /*9fc0*/  F2FP.F16.F32.PACK_AB R53, RZ, R53 ;  /* 0x00000035ff35723e */ /* 0x000fe200000000ff */
[----:B------:R-:W-:Y:S01]  /*9fd0*/  IMAD.X R11, R9, 0x1, R5, P4 ;  /* 0x00000001090b7824 */ /* 0x000fe200020e0605 */
[----:B------:R-:W-:Y:S01]  /*9fe0*/  ISETP.GT.AND P4, PT, R0, 0x8, P1 ;  /* 0x000000080000780c */ /* 0x000fe20000f84270 */
[-C--:B------:R-:W-:Y:S01]  /*9ff0*/  FMUL R63, R63, R155.reuse ;  /* 0x0000009b3f3f7220 */ /* 0x080fe20000400000 */
[----:B------:R-:W-:Y:S01]  /*a000*/  F2FP.F16.F32.PACK_AB R54, RZ, R54 ;  /* 0x00000036ff36723e */ /* 0x000fe200000000ff */
[-C--:B------:R-:W-:Y:S01]  /*a010*/  FMUL R64, R64, R155.reuse ;  /* 0x0000009b40407220 */ /* 0x080fe20000400000 */
        /* <DEDUP_REMOVED lines=8> */
[-C--:B------:R-:W-:Y:S01]  /*a0a0*/  FMUL R67, R67, R155.reuse ;  /* 0x0000009b43437220 */ /* 0x080fe20000400000 */
[----:B------:R-:W-:Y:S01]  /*a0b0*/  @P4 STG.E.U16 desc[UR36][R4.64+0x10], R28 ;  /* 0x0000101c04004986 */ /* 0x000fe2000c101524 */
[----:B------:R-:W-:Y:S01]  /*a0c0*/  ISETP.GT.AND P4, PT, R0, 0x10, P1 ;  /* 0x000000100000780c */ /* 0x000fe20000f84270 */
[----:B------:R-:W-:Y:S01]  /*a0d0*/  FMUL R68, R68, R155 ;  /* 0x0000009b44447220 */ /* 0x000fe20000400000 */
[----:B------:R-:W-:Y:S01]  /*a0e0*/  F2FP.F16.F32.PACK_AB R57, RZ, R57 ;  /* 0x00000039ff39723e */ /* 0x000fe200000000ff */
[-C--:B------:R-:W-:Y:S01]  /*a0f0*/  FMUL R69, R69, R155.reuse ;  /* 0x0000009b45457220 */ /* 0x080fe20000400000 */
[----:B------:R-:W-:Y:S01]  /*a100*/  @P5 STG.E.U16 desc[UR36][R4.64+0x12], R29 ;  /* 0x0000121d04005986 */ /* 0x000fe2000c101524 */
[----:B------:R-:W-:Y:S01]  /*a110*/  ISETP.GT.AND P5, PT, R0, 0x11, P1 ;  /* 0x000000110000780c */ /* 0x000fe20000fa4270 */
[-C--:B------:R-:W-:Y:S01]  /*a120*/  FMUL R70, R70, R155.reuse ;  /* 0x0000009b46467220 */ /* 0x080fe20000400000 */
[----:B------:R-:W-:Y:S01]  /*a130*/  F2FP.F16.F32.PACK_AB R58, RZ, R58 ;  /* 0x0000003aff3a723e */ /* 0x000fe200000000ff */
[----:B------:R0:W-:Y:S01]  /*a140*/  @P0 STG.E.U16 desc[UR36][R6.64+0x10], R30 ;  /* 0x0000101e06000986 */ /* 0x0001e2000c101524 */
        /* <DEDUP_REMOVED lines=13> */
[--C-:B0-----:R-:W-:Y:S01]  /*a220*/  @P0 IMAD.MOV.U32 R6, RZ, RZ, R14.reuse ;  /* 0x000000ffff060224 */ /* 0x101fe200078e000e */
[----:B------:R-:W-:Y:S01]  /*a230*/  F2FP.F16.F32.PACK_AB R62, RZ, R62 ;  /* 0x0000003eff3e723e */ /* 0x000fe200000000ff */
[--C-:B------:R-:W-:Y:S01]  /*a240*/  @P0 IMAD.MOV.U32 R7, RZ, RZ, R15.reuse ;  /* 0x000000ffff070224 */ /* 0x100fe200078e000f */
[----:B------:R-:W-:Y:S01]  /*a250*/  F2FP.F16.F32.PACK_AB R63, RZ, R63 ;  /* 0x0000003fff3f723e */ /* 0x000fe200000000ff */
[-C--:B------:R-:W-:Y:S01]  /*a260*/  FMUL R74, R74, R155.reuse ;  /* 0x0000009b4a4a7220 */ /* 0x080fe20000400000 */
[----:B------:R-:W-:Y:S01]  /*a270*/  F2FP.F16.F32.PACK_AB R64, RZ, R64 ;  /* 0x00000040ff40723e */ /* 0x000fe200000000ff */
[-C--:B------:R-:W-:Y:S01]  /*a280*/  FMUL R75, R75, R155.reuse ;  /* 0x0000009b4b4b7220 */ /* 0x080fe20000400000 */
[----:B------:R0:W-:Y:S01]  /*a290*/  @P0 STG.E.U16 desc[UR36][R6.64+0x20], R34 ;  /* 0x0000202206000986 */ /* 0x0001e2000c101524 */
        /* <DEDUP_REMOVED lines=11> */
[--C-:B0-----:R-:W-:Y:S01]  /*a350*/  @P3 IMAD.MOV.U32 R7, RZ, RZ, R15.reuse ;  /* 0x000000ffff073224 */ /* 0x101fe200078e000f */
[----:B------:R-:W-:Y:S01]  /*a360*/  @P3 MOV R6, R14 ;  /* 0x0000000e00063202 */ /* 0x000fe20000000f00 */
[-C--:B------:R-:W-:Y:S01]  /*a370*/  FMUL R81, R81, R155.reuse ;  /* 0x0000009b51517220 */ /* 0x080fe20000400000 */
[----:B------:R-:W-:Y:S01]  /*a380*/  F2FP.F16.F32.PACK_AB R70, RZ, R70 ;  /* 0x00000046ff46723e */ /* 0x000fe200000000ff */
[----:B------:R-:W-:Y:S01]  /*a390*/  FMUL R82, R82, R155 ;  /* 0x0000009b52527220 */ /* 0x000fe20000400000 */
[----:B------:R-:W-:Y:S01]  /*a3a0*/  F2FP.F16.F32.PACK_AB R71, RZ, R71 ;  /* 0x00000047ff47723e */ /* 0x000fe200000000ff */
[----:B------:R0:W-:Y:S01]  /*a3b0*/  @P3 STG.E.U16 desc[UR36][R6.64+0x22], R35 ;  /* 0x0000222306003986 */ /* 0x0001e2000c101524 */
        /* <DEDUP_REMOVED lines=9> */
[----:B------:R-:W-:Y:S01]  /*a450*/  FMUL R85, R85, R155 ;  /* 0x0000009b55557220 */ /* 0x000fe20000400000 */
[----:B------:R-:W-:Y:S01]  /*a460*/  F2FP.F16.F32.PACK_AB R74, RZ, R74 ;  /* 0x0000004aff4a723e */ /* 0x000fe200000000ff */
[----:B0-----:R-:W-:Y:S01]  /*a470*/  @P0 IMAD.MOV.U32 R6, RZ, RZ, R14 ;  /* 0x000000ffff060224 */ /* 0x001fe200078e000e */
[----:B------:R-:W-:Y:S01]  /*a480*/  F2FP.F16.F32.PACK_AB R75, RZ, R75 ;  /* 0x0000004bff4b723e */ /* 0x000fe200000000ff */
[----:B------:R-:W-:Y:S01]  /*a490*/  @P0 IMAD.MOV.U32 R7, RZ, RZ, R15 ;  /* 0x000000ffff070224 */ /* 0x000fe200078e000f */
[----:B------:R-:W-:Y:S01]  /*a4a0*/  F2FP.F16.F32.PACK_AB R76, RZ, R76 ;  /* 0x0000004cff4c723e */ /* 0x000fe200000000ff */
[----:B------:R-:W-:Y:S01]  /*a4b0*/  FMUL R86, R86, R155 ;  /* 0x0000009b56567220 */ /* 0x000fe20000400000 */
[----:B------:R-:W-:Y:S01]  /*a4c0*/  F2FP.F16.F32.PACK_AB R77, RZ, R77 ;  /* 0x0000004dff4d723e */ /* 0x000fe200000000ff */
[----:B------:R-:W-:Y:S01]  /*a4d0*/  FMUL R87, R87, R155 ;  /* 0x0000009b57577220 */ /* 0x000fe20000400000 */
[----:B------:R0:W-:Y:S01]  /*a4e0*/  @P0 STG.E.U16 desc[UR36][R6.64+0x30], R38 ;  /* 0x0000302606000986 */ /* 0x0001e2000c101524 */
[----:B------:R-:W-:-:S02]  /*a4f0*/  ISETP.GT.AND P0, PT, R0, 0x20, P2 ;  /* 0x000000200000780c */ /* 0x000fc40001704270 */
[----:B------:R-:W-:Y:S02]  /*a500*/  F2FP.F16.F32.PACK_AB R78, RZ, R78 ;  /* 0x0000004eff4e723e */ /* 0x000fe400000000ff */
[----:B------:R-:W-:Y:S02]  /*a510*/  F2FP.F16.F32.PACK_AB R79, RZ, R79 ;  /* 0x0000004fff4f723e */ /* 0x000fe400000000ff */
[----:B------:R-:W-:Y:S02]  /*a520*/  F2FP.F16.F32.PACK_AB R80, RZ, R80 ;  /* 0x00000050ff50723e */ /* 0x000fe400000000ff */
[----:B------:R-:W-:Y:S02]  /*a530*/  F2FP.F16.F32.PACK_AB R81, RZ, R81 ;  /* 0x00000051ff51723e */ /* 0x000fe400000000ff */
[----:B------:R-:W-:Y:S01]  /*a540*/  F2FP.F16.F32.PACK_AB R82, RZ, R82 ;  /* 0x00000052ff52723e */ /* 0x000fe200000000ff */
[----:B0-----:R-:W-:Y:S01]  /*a550*/  @P3 IMAD.MOV.U32 R6, RZ, RZ, R14 ;  /* 0x000000ffff063224 */ /* 0x001fe200078e000e */
[----:B------:R-:W-:Y:S01]  /*a560*/  F2FP.F16.F32.PACK_AB R83, RZ, R83 ;  /* 0x00000053ff53723e */ /* 0x000fe200000000ff */
[----:B------:R-:W-:Y:S01]  /*a570*/  @P3 IMAD.MOV.U32 R7, RZ, RZ, R15 ;  /* 0x000000ffff073224 */ /* 0x000fe200078e000f */
[----:B------:R-:W-:-:S02]  /*a580*/  F2FP.F16.F32.PACK_AB R84, RZ, R84 ;  /* 0x00000054ff54723e */ /* 0x000fc400000000ff */
[----:B------:R-:W-:Y:S02]  /*a590*/  F2FP.F16.F32.PACK_AB R85, RZ, R85 ;  /* 0x00000055ff55723e */ /* 0x000fe400000000ff */
[----:B------:R0:W-:Y:S01]  /*a5a0*/  @P3 STG.E.U16 desc[UR36][R6.64+0x32], R39 ;  /* 0x0000322706003986 */ /* 0x0001e2000c101524 */
[C---:B------:R-:W-:Y:S02]  /*a5b0*/  ISETP.GT.AND P3, PT, R0.reuse, 0x21, P2 ;  /* 0x000000210000780c */ /* 0x040fe40001764270 */
[----:B------:R-:W-:Y:S01]  /*a5c0*/  F2FP.F16.F32.PACK_AB R86, RZ, R86 ;  /* 0x00000056ff56723e */ /* 0x000fe200000000ff */
[----:B------:R-:W-:Y:S01]  /*a5d0*/  @P4 STG.E.U16 desc[UR36][R4.64+0x40], R40 ;  /* 0x0000402804004986 */ /* 0x000fe2000c101524 */
[C---:B------:R-:W-:Y:S02]  /*a5e0*/  ISETP.GT.AND P4, PT, R0.reuse, 0x28, P1 ;  /* 0x000000280000780c */ /* 0x040fe40000f84270 */
[----:B------:R-:W-:Y:S01]  /*a5f0*/  F2FP.F16.F32.PACK_AB R87, RZ, R87 ;  /* 0x00000057ff57723e */ /* 0x000fe200000000ff */
[----:B------:R-:W-:Y:S01]  /*a600*/  @P5 STG.E.U16 desc[UR36][R4.64+0x42], R41 ;  /* 0x0000422904005986 */ /* 0x000fe2000c101524 */
[----:B------:R-:W-:Y:S01]  /*a610*/  ISETP.GT.AND P5, PT, R0, 0x29, P1 ;  /* 0x000000290000780c */ /* 0x000fe20000fa4270 */
[----:B0-----:R-:W-:-:S02]  /*a620*/  @P0 IMAD.MOV.U32 R6, RZ, RZ, R14 ;  /* 0x000000ffff060224 */ /* 0x001fc400078e000e */
[----:B------:R-:W-:-:S05]  /*a630*/  @P0 IMAD.MOV.U32 R7, RZ, RZ, R15 ;  /* 0x000000ffff070224 */ /* 0x000fca00078e000f */
[----:B------:R0:W-:Y:S01]  /*a640*/  @P0 STG.E.U16 desc[UR36][R6.64+0x40], R42 ;  /* 0x0000402a06000986 */ /* 0x0001e2000c101524 */
[----:B------:R-:W-:Y:S01]  /*a650*/  ISETP.GT.AND P0, PT, R0, 0x28, P2 ;  /* 0x000000280000780c */ /* 0x000fe20001704270 */
[----:B0-----:R-:W-:Y:S01]  /*a660*/  @P3 IMAD.MOV.U32 R6, RZ, RZ, R14 ;  /* 0x000000ffff063224 */ /* 0x001fe200078e000e */
[----:B------:R-:W-:-:S05]  /*a670*/  @P3 MOV R7, R15 ;  /* 0x0000000f00073202 */ /* 0x000fca0000000f00 */
[----:B------:R0:W-:Y:S01]  /*a680*/  @P3 STG.E.U16 desc[UR36][R6.64+0x42], R43 ;  /* 0x0000422b06003986 */ /* 0x0001e2000c101524 */
[----:B------:R-:W-:-:S03]  /*a690*/  ISETP.GT.AND P3, PT, R0, 0x29, P2 ;  /* 0x000000290000780c */ /* 0x000fc60001764270 */
[----:B------:R-:W-:Y:S01]  /*a6a0*/  @P4 STG.E.U16 desc[UR36][R4.64+0x50], R44 ;  /* 0x0000502c04004986 */ /* 0x000fe2000c101524 */
[----:B------:R-:W-:-:S03]  /*a6b0*/  ISETP.GT.AND P4, PT, R0, 0x30, P1 ;  /* 0x000000300000780c */ /* 0x000fc60000f84270 */
[----:B------:R-:W-:Y:S01]  /*a6c0*/  @P5 STG.E.U16 desc[UR36][R4.64+0x52], R45 ;  /* 0x0000522d04005986 */ /* 0x000fe2000c101524 */
[----:B------:R-:W-:Y:S01]  /*a6d0*/  ISETP.GT.AND P5, PT, R0, 0x31, P1 ;  /* 0x000000310000780c */ /* 0x000fe20000fa4270 */
[----:B0-----:R-:W-:Y:S02]  /*a6e0*/  @P0 IMAD.MOV.U32 R6, RZ, RZ, R14 ;  /* 0x000000ffff060224 */ /* 0x001fe400078e000e */
[----:B------:R-:W-:-:S05]  /*a6f0*/  @P0 IMAD.MOV.U32 R7, RZ, RZ, R15 ;  /* 0x000000ffff070224 */ /* 0x000fca00078e000f */
[----:B------:R0:W-:Y:S01]  /*a700*/  @P0 STG.E.U16 desc[UR36][R6.64+0x50], R46 ;  /* 0x0000502e06000986 */ /* 0x0001e2000c101524 */
[----:B------:R-:W-:Y:S01]  /*a710*/  ISETP.GT.AND P0, PT, R0, 0x30, P2 ;  /* 0x000000300000780c */ /* 0x000fe20001704270 */
[----:B0-----:R-:W-:Y:S02]  /*a720*/  @P3 IMAD.MOV.U32 R6, RZ, RZ, R14 ;  /* 0x000000ffff063224 */ /* 0x001fe400078e000e */
[----:B------:R-:W-:-:S05]  /*a730*/  @P3 IMAD.MOV.U32 R7, RZ, RZ, R15 ;  /* 0x000000ffff073224 */ /* 0x000fca00078e000f */
        /* <DEDUP_REMOVED lines=17> */
[----:B------:R-:W-:Y:S02]  /*a850*/  ISETP.GT.AND P5, PT, R0, 0x41, P1 ;  /* 0x000000410000780c */ /* 0x000fe40000fa4270 */
[----:B0-----:R-:W-:Y:S01]  /*a860*/  @P0 MOV R6, R14 ;  /* 0x0000000e00060202 */ /* 0x001fe20000000f00 */
        /* <DEDUP_REMOVED lines=23> */
[----:B0-----:R-:W-:Y:S01]  /*a9e0*/  @P0 IMAD.MOV.U32 R6, RZ, RZ, R14 ;  /* 0x000000ffff060224 */ /* 0x001fe200078e000e */
[----:B------:R-:W-:-:S05]  /*a9f0*/  @P0 MOV R7, R15 ;  /* 0x0000000f00070202 */ /* 0x000fca0000000f00 */
        /* <DEDUP_REMOVED lines=25> */
[----:B------:R-:W-:Y:S02]  /*ab90*/  ISETP.GT.AND P0, PT, R0, 0x60, P2 ;  /* 0x000000600000780c */ /* 0x000fe40001704270 */
[----:B0-----:R-:W-:Y:S01]  /*aba0*/  @P3 MOV R6, R14 ;  /* 0x0000000e00063202 */ /* 0x001fe20000000f00 */
        /* <DEDUP_REMOVED lines=23> */
[----:B0-----:R-:W-:Y:S01]  /*ad20*/  @P3 IMAD.MOV.U32 R6, RZ, RZ, R14 ;  /* 0x000000ffff063224 */ /* 0x001fe200078e000e */
[----:B------:R-:W-:-:S05]  /*ad30*/  @P3 MOV R7, R15 ;  /* 0x0000000f00073202 */ /* 0x000fca0000000f00 */
[----:B------:R0:W-:Y:S01]  /*ad40*/  @P3 STG.E.U16 desc[UR36][R6.64+0xd2], R79 ;  /* 0x0000d24f06003986 */ /* 0x0001e2000c101524 */
[C---:B------:R-:W-:Y:S02]  /*ad50*/  ISETP.GT.AND P3, PT, R0.reuse, 0x78, P1 ;  /* 0x000000780000780c */ /* 0x040fe40000f64270 */
[C---:B------:R-:W-:Y:S01]  /*ad60*/  ISETP.GT.AND P1, PT, R0.reuse, 0x79, P1 ;  /* 0x000000790000780c */ /* 0x040fe20000f24270 */
[----:B------:R-:W-:Y:S01]  /*ad70*/  @P4 STG.E.U16 desc[UR36][R4.64+0xe0], R80 ;  /* 0x0000e05004004986 */ /* 0x000fe2000c101524 */
[----:B------:R-:W-:-:S03]  /*ad80*/  ISETP.GT.AND P4, PT, R0, 0x71, P2 ;  /* 0x000000710000780c */ /* 0x000fc60001784270 */
[----:B------:R-:W-:Y:S01]  /*ad90*/  @P5 STG.E.U16 desc[UR36][R4.64+0xe2], R81 ;  /* 0x0000e25104005986 */ /* 0x000fe2000c101524 */
[C---:B------:R-:W-:Y:S02]  /*ada0*/  ISETP.GT.AND P5, PT, R0.reuse, 0x78, P2 ;  /* 0x000000780000780c */ /* 0x040fe400017a4270 */
[----:B------:R-:W-:Y:S01]  /*adb0*/  ISETP.GT.AND P2, PT, R0, 0x79, P2 ;  /* 0x000000790000780c */ /* 0x000fe20001744270 */
[----:B0-----:R-:W-:Y:S02]  /*adc0*/  @P0 IMAD.MOV.U32 R6, RZ, RZ, R14 ;  /* 0x000000ffff060224 */ /* 0x001fe400078e000e */
[----:B------:R-:W-:-:S05]  /*add0*/  @P0 IMAD.MOV.U32 R7, RZ, RZ, R15 ;  /* 0x000000ffff070224 */ /* 0x000fca00078e000f */
[----:B------:R0:W-:Y:S02]  /*ade0*/  @P0 STG.E.U16 desc[UR36][R6.64+0xe0], R82 ;  /* 0x0000e05206000986 */ /* 0x0001e4000c101524 */
[----:B0-----:R-:W-:Y:S02]  /*adf0*/  @P4 IMAD.MOV.U32 R6, RZ, RZ, R14 ;  /* 0x000000ffff064224 */ /* 0x001fe400078e000e */
[----:B------:R-:W-:-:S05]  /*ae00*/  @P4 IMAD.MOV.U32 R7, RZ, RZ, R15 ;  /* 0x000000ffff074224 */ /* 0x000fca00078e000f */
[----:B------:R-:W-:Y:S04]  /*ae10*/  @P4 STG.E.U16 desc[UR36][R6.64+0xe2], R83 ;  /* 0x0000e25306004986 */ /* 0x000fe8000c101524 */
[----:B------:R-:W-:Y:S04]  /*ae20*/  @P3 STG.E.U16 desc[UR36][R4.64+0xf0], R84 ;  /* 0x0000f05404003986 */ /* 0x000fe8000c101524 */
[----:B------:R0:W-:Y:S02]  /*ae30*/  @P1 STG.E.U16 desc[UR36][R4.64+0xf2], R85 ;  /* 0x0000f25504001986 */ /* 0x0001e4000c101524 */
[----:B0-----:R-:W-:-:S02]  /*ae40*/  @P5 IMAD.MOV.U32 R4, RZ, RZ, R14 ;  /* 0x000000ffff045224 */ /* 0x001fc400078e000e */
[----:B------:R-:W-:-:S05]  /*ae50*/  @P5 IMAD.MOV.U32 R5, RZ, RZ, R15 ;  /* 0x000000ffff055224 */ /* 0x000fca00078e000f */
[----:B------:R0:W-:Y:S04]  /*ae60*/  @P5 STG.E.U16 desc[UR36][R4.64+0xf0], R86 ;  /* 0x0000f05604005986 */ /* 0x0001e8000c101524 */
[----:B------:R0:W-:Y:S02]  /*ae70*/  @P2 STG.E.U16 desc[UR36][R14.64+0xf2], R87 ;  /* 0x0000f2570e002986 */ /* 0x0001e4000c101524 */
.L_x_284:
[----:B------:R-:W-:Y:S05]  /*ae80*/  BSYNC B0 ;  /* 0x0000000000007941 */ /* 0x000fea0003800000 */
.L_x_32:
[----:B------:R-:W-:Y:S01]  /*ae90*/  ULDC UR4, c[0x0][0xc] ;  /* 0x0000030000047ab9 */ /* 0x000fe20000000800 */
[----:B------:R-:W-:Y:S01]  /*aea0*/  ULDC UR5, c[0x0][0x10] ;  /* 0x0000040000057ab9 */ /* 0x000fe20000000800 */
[----:B0-----:R-:W0:Y:S01]  /*aeb0*/  LDC R3, c[0x0][0x14] ;  /* 0x00000500ff037b82 */ /* 0x001e220000000800 */
[----:B------:R-:W-:Y:S01]  /*aec0*/  UIMAD.WIDE.U32 UR4, UR4, UR5, URZ ;  /* 0x00000005040472a5 */ /* 0x000fe2000f8e003f */
[----:B------:R-:W-:Y:S01]  /*aed0*/  PRMT R0, RZ, 0x7610, R0 ;  /* 0x00007610ff007816 */ /* 0x000fe20000000000 */
[----:B-----5:R-:W-:Y:S01]  /*aee0*/  IMAD.MOV.U32 R154, RZ, RZ, -0x1 ;  /* 0xffffffffff9a7424 */ /* 0x020fe200078e00ff */
[----:B------:R-:W-:-:S03]  /*aef0*/  MOV R23, 0xffffffff ;  /* 0xffffffff00177802 */ /* 0x000fc60000000f00 */
[----:B0-----:R-:W-:-:S04]  /*af00*/  IMAD.WIDE.U32 R16, R3, UR4, R16 ;  /* 0x0000000403107c25 */ /* 0x001fc8000f8e0010 */
[----:B------:R-:W-:Y:S01]  /*af10*/  IMAD R3, R3, UR5, RZ ;  /* 0x0000000503037c24 */ /* 0x000fe2000f8e02ff */
[----:B------:R-:W-:Y:S02]  /*af20*/  ULDC.64 UR4, c[0x0][0x650] ;  /* 0x0001940000047ab9 */ /* 0x000fe40000000a00 */
[----:B------:R-:W-:Y:S01]  /*af30*/  ISETP.GE.U32.AND P0, PT, R16, UR4, PT ;  /* 0x0000000410007c0c */ /* 0x000fe2000bf06070 */
[----:B------:R-:W-:-:S05]  /*af40*/  IMAD.IADD R17, R17, 0x1, R3 ;  /* 0x0000000111117824 */ /* 0x000fca00078e0203 */
[----:B------:R-:W-:-:S13]  /*af50*/  ISETP.GE.U32.AND.EX P0, PT, R17, UR5, PT, P0 ;  /* 0x0000000511007c0c */ /* 0x000fda000bf06100 */
[----:B------:R-:W-:Y:S05]  /*af60*/  @P0 BRA `(.L_x_285) ;  /* 0x0000000400640947 */ /* 0x000fea0003800000 */
[----:B------:R-:W0:Y:S01]  /*af70*/  S2R R12, SR_CTAID.X ;  /* 0x00000000000c7919 */ /* 0x000e220000002500 */
[----:B-12---:R-:W1:Y:S01]  /*af80*/  LDC.64 R10, c[0x0][0x628] ;  /* 0x00018a00ff0a7b82 */ /* 0x006e620000000a00 */
[----:B------:R-:W-:Y:S01]  /*af90*/  ULDC UR4, c[0x0][0x150] ;  /* 0x0000540000047ab9 */ /* 0x000fe20000000800 */
[----:B------:R-:W-:Y:S01]  /*afa0*/  IMAD.MOV.U32 R8, RZ, RZ, R16 ;  /* 0x000000ffff087224 */ /* 0x000fe200078e0010 */
[----:B------:R-:W2:Y:S01]  /*afb0*/  S2R R24, SR_CTAID.Y ;  /* 0x0000000000187919 */ /* 0x000ea20000002600 */
[----:B------:R-:W-:-:S04]  /*afc0*/  IMAD.MOV.U32 R9, RZ, RZ, R17 ;  /* 0x000000ffff097224 */ /* 0x000fc800078e0011 */
[----:B------:R-:W2:Y:S08]  /*afd0*/  LDC R21, c[0x0][0x144] ;  /* 0x00005100ff157b82 */ /* 0x000eb00000000800 */
[----:B------:R-:W2:Y:S08]  /*afe0*/  LDC R0, c[0x0][0x630] ;  /* 0x00018c00ff007b82 */ /* 0x000eb00000000800 */
[----:B------:R-:W2:Y:S01]  /*aff0*/  LDC.64 R14, c[0x0][0x620] ;  /* 0x00018800ff0e7b82 */ /* 0x000ea20000000a00 */
[----:B-1----:R-:W-:-:S04]  /*b000*/  ISETP.NE.U32.AND P0, PT, R10, RZ, PT ;  /* 0x000000ff0a00720c */ /* 0x002fc80003f05070 */
[----:B------:R-:W-:Y:S02]  /*b010*/  ISETP.NE.AND.EX P0, PT, R11, RZ, PT, P0 ;  /* 0x000000ff0b00720c */ /* 0x000fe40003f05300 */
[----:B0-----:R-:W-:-:S05]  /*b020*/  I2FP.F32.U32 R3, R12 ;  /* 0x0000000c00037245 */ /* 0x001fca0000201000 */
[----:B------:R-:W-:-:S04]  /*b030*/  FMUL R3, R3, UR4 ;  /* 0x0000000403037c20 */ /* 0x000fc80008400000 */
[----:B------:R0:W1:Y:S02]  /*b040*/  F2I.U32.TRUNC.NTZ R20, R3 ;  /* 0x0000000300147305 */ /* 0x000064000020f000 */
[----:B------:R-:W-:Y:S05]  /*b050*/  @!P0 BRA `(.L_x_286) ;  /* 0x0000000000288947 */ /* 0x000fea0003800000 */
[----:B0-----:R-:W0:Y:S02]  /*b060*/  LDC R3, c[0x0][0x634] ;  /* 0x00018d00ff037b82 */ /* 0x001e240000000800 */
        /* <DEDUP_REMOVED lines=9> */
.L_x_286:
[----:B------:R-:W5:Y:S01]  /*b100*/  LDC.64 R30, c[0x0][0x640] ;  /* 0x00019000ff1e7b82 */ /* 0x000f620000000a00 */
[-CC-:B--2---:R-:W-:Y:S01]  /*b110*/  SHF.R.U64 R23, R8, R0.reuse, R9.reuse ;  /* 0x0000000008177219 */ /* 0x184fe20000001209 */
[----:B-1----:R-:W-:Y:S01]  /*b120*/  IMAD.MOV R20, RZ, RZ, -R20 ;  /* 0x000000ffff147224 */ /* 0x002fe200078e0a14 */
[----:B------:R-:W-:Y:S01]  /*b130*/  SHF.R.U32.HI R0, RZ, R0, R9 ;  /* 0x00000000ff007219 */ /* 0x000fe20000011609 */
[----:B------:R-:W-:Y:S01]  /*b140*/  ULDC UR4, c[0x0][0x154] ;  /* 0x0000550000047ab9 */ /* 0x000fe20000000800 */
[----:B0-----:R-:W-:Y:S01]  /*b150*/  IADD3 R3, P0, RZ, -R23, RZ ;  /* 0x80000017ff037210 */ /* 0x001fe20007f1e0ff */
[----:B------:R-:W-:Y:S02]  /*b160*/  IMAD R26, R21, R20, R12 ;  /* 0x00000014151a7224 */ /* 0x000fe400078e020c */
[----:B------:R-:W0:Y:S01]  /*b170*/  LDC R6, c[0x0][0x618] ;  /* 0x00018600ff067b82 */ /* 0x000e220000000800 */
[----:B------:R-:W-:Y:S02]  /*b180*/  IMAD.MOV.U32 R7, RZ, RZ, 0x1 ;  /* 0x00000001ff077424 */ /* 0x000fe400078e00ff */
[----:B------:R-:W-:-:S04]  /*b190*/  IMAD.X R5, RZ, RZ, ~R0, P0 ;  /* 0x000000ffff057224 */ /* 0x000fc800000e0e00 */
[-C--:B------:R-:W-:Y:S01]  /*b1a0*/  IMAD R0, R5, R14.reuse, RZ ;  /* 0x0000000e05007224 */ /* 0x080fe200078e02ff */
[----:B------:R-:W1:Y:S01]  /*b1b0*/  LDC R8, c[0x0][0x608] ;  /* 0x00018200ff087b82 */ /* 0x000e620000000800 */
[----:B------:R-:W-:-:S04]  /*b1c0*/  IMAD.WIDE.U32 R4, R3, R14, R16 ;  /* 0x0000000e03047225 */ /* 0x000fc800078e0010 */
[----:B------:R-:W-:Y:S01]  /*b1d0*/  IMAD R3, R3, R15, R0 ;  /* 0x0000000f03037224 */ /* 0x000fe200078e0200 */
[----:B------:R-:W-:Y:S02]  /*b1e0*/  I2FP.F32.U32 R0, R24 ;  /* 0x0000001800007245 */ /* 0x000fe40000201000 */
[----:B------:R-:W2:Y:S01]  /*b1f0*/  LDC R28, c[0x0][0x658] ;  /* 0x00019600ff1c7b82 */ /* 0x000ea20000000800 */
[----:B------:R-:W-:Y:S01]  /*b200*/  IMAD.IADD R3, R5, 0x1, R3 ;  /* 0x0000000105037824 */ /* 0x000fe200078e0203 */
[----:B-----5:R-:W-:Y:S01]  /*b210*/  ISETP.NE.U32.AND P0, PT, R30, RZ, PT ;  /* 0x000000ff1e00720c */ /* 0x020fe20003f05070 */
[----:B------:R-:W-:Y:S01]  /*b220*/  FMUL R0, R0, UR4 ;  /* 0x0000000400007c20 */ /* 0x000fe20008400000 */
[----:B------:R-:W-:Y:S02]  /*b230*/  MOV R5, 0xffffffff ;  /* 0xffffffff00057802 */ /* 0x000fe40000000f00 */
[----:B------:R-:W-:Y:S01]  /*b240*/  ISETP.NE.AND.EX P0, PT, R31, RZ, PT, P0 ;  /* 0x000000ff1f00720c */ /* 0x000fe20003f05300 */
[----:B------:R1:W2:Y:S01]  /*b250*/  F2I.U32.TRUNC.NTZ R13, R0 ;  /* 0x00000000000d7305 */ /* 0x0002a2000020f000 */
[----:B------:R-:W3:Y:S01]  /*b260*/  LDC R15, c[0x0][0x148] ;  /* 0x00005200ff0f7b82 */ /* 0x000ee20000000800 */
[----:B0-----:R-:W-:-:S02]  /*b270*/  SHF.R.U64 R12, R4, R6, R3 ;  /* 0x00000006040c7219 */ /* 0x001fc40000001203 */
[----:B------:R-:W-:-:S05]  /*b280*/  SHF.R.U32.HI R3, RZ, R6, R3 ;  /* 0x00000006ff037219 */ /* 0x000fca0000011603 */
[----:B------:R-:W0:Y:S01]  /*b290*/  LDC R20, c[0x0][0x600] ;  /* 0x00018000ff147b82 */ /* 0x000e220000000800 */
[-CC-:B-1----:R-:W-:Y:S02]  /*b2a0*/  SHF.R.U64 R10, R12, R8.reuse, R3.reuse ;  /* 0x000000080c0a7219 */ /* 0x182fe40000001203 */
[----:B------:R-:W-:-:S05]  /*b2b0*/  SHF.R.U32.HI R3, RZ, R8, R3 ;  /* 0x00000008ff037219 */ /* 0x000fca0000011603 */
[----:B------:R-:W1:Y:S01]  /*b2c0*/  LDC R21, c[0x0][0x648] ;  /* 0x00019200ff157b82 */ /* 0x000e620000000800 */
[-C--:B--2---:R-:W-:Y:S02]  /*b2d0*/  SHF.L.U32 R4, R5, R28.reuse, RZ ;  /* 0x0000001c05047219 */ /* 0x084fe400000006ff */
[-CC-:B------:R-:W-:Y:S02]  /*b2e0*/  SHF.R.U64 R14, R10, R28.reuse, R3.reuse ;  /* 0x0000001c0a0e7219 */ /* 0x180fe40000001203 */
[----:B------:R-:W-:Y:S02]  /*b2f0*/  SHF.R.U32.HI R5, RZ, R28, R3 ;  /* 0x0000001cff057219 */ /* 0x000fe40000011603 */
[----:B------:R-:W-:Y:S01]  /*b300*/  LOP3.LUT R153, RZ, R4, RZ, 0x33, !PT ;  /* 0x00000004ff997212 */ /* 0x000fe200078e33ff */
[----:B------:R-:W2:Y:S01]  /*b310*/  LDC R25, c[0x0][0x638] ;  /* 0x00018e00ff197b82 */ /* 0x000ea20000000800 */
[----:B------:R-:W-:Y:S01]  /*b320*/  SHF.L.U32 R28, R7, R28, RZ ;  /* 0x0000001c071c7219 */ /* 0x000fe200000006ff */
[----:B------:R-:W-:-:S06]  /*b330*/  IMAD.MOV.U32 R4, RZ, RZ, R14 ;  /* 0x000000ffff047224 */ /* 0x000fcc00078e000e */
[----:B------:R-:W0:Y:S01]  /*b340*/  LDC R27, c[0x0][0x610] ;  /* 0x00018400ff1b7b82 */ /* 0x000e220000000800 */
[----:B------:R-:W-:Y:S05]  /*b350*/  @!P0 BRA `(.L_x_287) ;  /* 0x0000000000288947 */ /* 0x000fea0003800000 */
[----:B------:R-:W5:Y:S02]  /*b360*/  LDC R3, c[0x0][0x64c] ;  /* 0x00019300ff037b82 */ /* 0x000f640000000800 */
[----:B-----5:R-:W-:-:S05]  /*b370*/  IADD3 R3, P0, R14, R3, RZ ;  /* 0x000000030e037210 */ /* 0x020fca0007f1e0ff */
        /* <DEDUP_REMOVED lines=8> */
.L_x_287:
[----:B------:R-:W-:Y:S01]  /*b400*/  ISETP.NE.AND P0, PT, R2, 0x1, PT ;  /* 0x000000010200780c */ /* 0x000fe20003f05270 */
[----:B------:R-:W-:Y:S01]  /*b410*/  IMAD.MOV R13, RZ, RZ, -R13 ;  /* 0x000000ffff0d7224 */ /* 0x000fe200078e0a0d */
[----:B-1----:R-:W-:Y:S01]  /*b420*/  SHF.R.U64 R0, R4, R21, R5 ;  /* 0x0000001504007219 */ /* 0x002fe20000001205 */
[----:B0-----:R-:W-:Y:S01]  /*b430*/  VIADD R5, R20, 0xffffffff ;  /* 0xffffffff14057836 */ /* 0x001fe20000000000 */
[----:B------:R-:W-:-:S03]  /*b440*/  LOP3.LUT R153, R10, R153, RZ, 0xc0, !PT ;  /* 0x000000990a997212 */ /* 0x000fc600078ec0ff */
[----:B------:R-:W-:Y:S01]  /*b450*/  IMAD.MOV R3, RZ, RZ, -R0 ;  /* 0x000000ffff037224 */ /* 0x000fe200078e0a00 */
[----:B------:R-:W-:Y:S01]  /*b460*/  LOP3.LUT R5, R12, R5, RZ, 0xc0, !PT ;  /* 0x000000050c057212 */ /* 0x000fe200078ec0ff */
[----:B------:R-:W-:Y:S02]  /*b470*/  IMAD R153, R28, R0, R153 ;  /* 0x000000001c997224 */ /* 0x000fe400078e0299 */
[----:B--2---:R-:W-:Y:S01]  /*b480*/  IMAD R0, R3, R25, R14 ;  /* 0x0000001903007224 */ /* 0x004fe200078e020e */
[----:B------:R-:W-:Y:S01]  /*b490*/  MOV R3, 0x1 ;  /* 0x0000000100037802 */ /* 0x000fe20000000f00 */
[----:B---3--:R-:W-:Y:S02]  /*b4a0*/  @P0 IMAD R26, R15, R13, R24 ;  /* 0x0000000d0f1a0224 */ /* 0x008fe400078e0218 */
[----:B------:R-:W-:Y:S01]  /*b4b0*/  IMAD R4, R0, R20, R5 ;  /* 0x0000001400047224 */ /* 0x000fe200078e0205 */
[----:B------:R-:W-:Y:S01]  /*b4c0*/  PRMT R0, R3, 0x7610, R0 ;  /* 0x0000761003007816 */ /* 0x000fe20000000000 */
[----:B------:R-:W-:-:S05]  /*b4d0*/  IMAD R153, R153, R27, R26 ;  /* 0x0000001b99997224 */ /* 0x000fca00078e021a */
[----:B------:R-:W-:Y:S02]  /*b4e0*/  SEL R154, R4, R153, !P0 ;  /* 0x00000099049a7207 */ /* 0x000fe40004000000 */
[----:B------:R-:W-:-:S07]  /*b4f0*/  SEL R153, R153, R4, !P0 ;  /* 0x0000000499997207 */ /* 0x000fce0004000000 */
.L_x_285:
[----:B------:R-:W-:-:S13]  /*b500*/  LOP3.LUT P0, RZ, R0, 0xff, RZ, 0xc0, !PT ;  /* 0x000000ff00ff7812 */ /* 0x000fda000780c0ff */
[----:B------:R-:W-:Y:S05]  /*b510*/  @P0 BRA `(.L_x_288) ;  /* 0xffffff5c00380947 */ /* 0x000fea000383ffff */
[----:B------:R-:W-:Y:S05]  /*b520*/  EXIT ;  /* 0x000000000000794d */ /* 0x000fea0003800000 */
.L_x_7:
[----:B0-----:R-:W-:Y:S01]  /*b530*/  ULDC.64 UR4, c[0x0][0x650] ;  /* 0x0001940000047ab9 */ /* 0x001fe20000000a00 */
[----:B------:R-:W-:Y:S01]  /*b540*/  PRMT R8, RZ, 0x7610, R8 ;  /* 0x00007610ff087816 */ /* 0x000fe20000000008 */
[----:B------:R-:W-:Y:S01]  /*b550*/  IMAD.MOV.U32 R20, RZ, RZ, -0x1 ;  /* 0xffffffffff147424 */ /* 0x000fe200078e00ff */
[----:B------:R-:W-:Y:S01]  /*b560*/  ISETP.GE.U32.AND P0, PT, R16, UR4, PT ;  /* 0x0000000410007c0c */ /* 0x000fe2000bf06070 */
[----:B------:R-:W-:Y:S02]  /*b570*/  IMAD.MOV.U32 R21, RZ, RZ, -0x1 ;  /* 0xffffffffff157424 */ /* 0x000fe400078e00ff */
[----:B------:R-:W-:Y:S01]  /*b580*/  IMAD.MOV.U32 R6, RZ, RZ, -0x1 ;  /* 0xffffffffff067424 */ /* 0x000fe200078e00ff */
        /* <DEDUP_REMOVED lines=20> */
.L_x_290:
[----:B------:R-:W0:Y:S01]  /*b6d0*/  LDC.64 R28, c[0x0][0x640] ;  /* 0x00019000ff1c7b82 */ /* 0x000e220000000a00 */
[-CC-:B------:R-:W-:Y:S01]  /*b6e0*/  SHF.R.U64 R22, R12, R6.reuse, R13.reuse ;  /* 0x000000060c167219 */ /* 0x180fe2000000120d */
[----:B------:R-:W-:Y:S01]  /*b6f0*/  IMAD.MOV.U32 R30, RZ, RZ, 0x1 ;  /* 0x00000001ff1e7424 */ /* 0x000fe200078e00ff */
[----:B------:R-:W-:Y:S02]  /*b700*/  SHF.R.U32.HI R6, RZ, R6, R13 ;  /* 0x00000006ff067219 */ /* 0x000fe4000001160d */
[----:B------:R-:W-:-:S03]  /*b710*/  IADD3 R11, P0, RZ, -R22, RZ ;  /* 0x80000016ff0b7210 */ /* 0x000fc60007f1e0ff */
[----:B------:R-:W1:Y:S01]  /*b720*/  LDC R10, c[0x0][0x618] ;  /* 0x00018600ff0a7b82 */ /* 0x000e620000000800 */
[----:B------:R-:W-:-:S05]  /*b730*/  IADD3.X R9, RZ, ~R6, RZ, P0, !PT ;  /* 0x80000006ff097210 */ /* 0x000fca00007fe4ff */
[-C--:B------:R-:W-:Y:S02]  /*b740*/  IMAD R6, R9, R26.reuse, RZ ;  /* 0x0000001a09067224 */ /* 0x080fe400078e02ff */
[----:B------:R-:W2:Y:S01]  /*b750*/  LDC R12, c[0x0][0x608] ;  /* 0x00018200ff0c7b82 */ /* 0x000ea20000000800 */
[----:B------:R-:W-:-:S04]  /*b760*/  IMAD.WIDE.U32 R8, R11, R26, R16 ;  /* 0x0000001a0b087225 */ /* 0x000fc800078e0010 */
[----:B------:R-:W-:-:S03]  /*b770*/  IMAD R11, R11, R27, R6 ;  /* 0x0000001b0b0b7224 */ /* 0x000fc600078e0206 */
[----:B------:R-:W3:Y:S01]  /*b780*/  LDC R25, c[0x0][0x658] ;  /* 0x00019600ff197b82 */ /* 0x000ee20000000800 */
[----:B------:R-:W-:Y:S01]  /*b790*/  IMAD.IADD R9, R9, 0x1, R11 ;  /* 0x0000000109097824 */ /* 0x000fe200078e020b */
[----:B0-----:R-:W-:-:S04]  /*b7a0*/  ISETP.NE.U32.AND P0, PT, R28, RZ, PT ;  /* 0x000000ff1c00720c */ /* 0x001fc80003f05070 */
[----:B------:R-:W-:Y:S02]  /*b7b0*/  ISETP.NE.AND.EX P0, PT, R29, RZ, PT, P0 ;  /* 0x000000ff1d00720c */ /* 0x000fe40003f05300 */
[----:B------:R-:W0:Y:S01]  /*b7c0*/  LDC R20, c[0x0][0x600] ;  /* 0x00018000ff147b82 */ /* 0x000e220000000800 */
[-CC-:B-1----:R-:W-:Y:S01]  /*b7d0*/  SHF.R.U64 R14, R8, R10.reuse, R9.reuse ;  /* 0x0000000a080e7219 */ /* 0x182fe20000001209 */
[----:B------:R-:W-:Y:S01]  /*b7e0*/  IMAD.MOV.U32 R8, RZ, RZ, -0x1 ;  /* 0xffffffffff087424 */ /* 0x000fe200078e00ff */
[----:B------:R-:W-:-:S05]  /*b7f0*/  SHF.R.U32.HI R9, RZ, R10, R9 ;  /* 0x0000000aff097219 */ /* 0x000fca0000011609 */
[----:B------:R-:W1:Y:S01]  /*b800*/  LDC R26, c[0x0][0x648] ;  /* 0x00019200ff1a7b82 */ /* 0x000e620000000800 */
[-CC-:B--2---:R-:W-:Y:S02]  /*b810*/  SHF.R.U64 R21, R14, R12.reuse, R9.reuse ;  /* 0x0000000c0e157219 */ /* 0x184fe40000001209 */
[----:B------:R-:W-:-:S05]  /*b820*/  SHF.R.U32.HI R6, RZ, R12, R9 ;  /* 0x0000000cff067219 */ /* 0x000fca0000011609 */
[----:B------:R-:W2:Y:S01]  /*b830*/  LDC R27, c[0x0][0x638] ;  /* 0x00018e00ff1b7b82 */ /* 0x000ea20000000800 */
[-C--:B---3--:R-:W-:Y:S02]  /*b840*/  SHF.L.U32 R8, R8, R25.reuse, RZ ;  /* 0x0000001908087219 */ /* 0x088fe400000006ff */
[-CC-:B------:R-:W-:Y:S02]  /*b850*/  SHF.R.U64 R23, R21, R25.reuse, R6.reuse ;  /* 0x0000001915177219 */ /* 0x180fe40000001206 */
[----:B------:R-:W-:Y:S02]  /*b860*/  LOP3.LUT R32, RZ, R8, RZ, 0x33, !PT ;  /* 0x00000008ff207212 */ /* 0x000fe400078e33ff */
[----:B------:R-:W-:Y:S01]  /*b870*/  SHF.R.U32.HI R9, RZ, R25, R6 ;  /* 0x00000019ff097219 */ /* 0x000fe20000011606 */
[----:B------:R-:W3:Y:S01]  /*b880*/  LDC R31, c[0x0][0x610] ;  /* 0x00018400ff1f7b82 */ /* 0x000ee20000000800 */
[----:B------:R-:W-:Y:S01]  /*b890*/  IMAD.MOV.U32 R8, RZ, RZ, R23 ;  /* 0x000000ffff087224 */ /* 0x000fe200078e0017 */
[----:B------:R-:W-:Y:S06]  /*b8a0*/  @!P0 BRA `(.L_x_291) ;  /* 0x0000000000288947 */ /* 0x000fec0003800000 */
        /* <DEDUP_REMOVED lines=10> */
.L_x_291:
[----:B------:R-:W-:Y:S02]  /*b950*/  ISETP.NE.AND P0, PT, R2, 0x1, PT ;  /* 0x000000010200780c */ /* 0x000fe40003f05270 */
[----:B-1----:R-:W-:Y:S01]  /*b960*/  SHF.R.U64 R6, R8, R26, R9 ;  /* 0x0000001a08067219 */ /* 0x002fe20000001209 */
[----:B0-----:R-:W-:Y:S01]  /*b970*/  VIADD R9, R20, 0xffffffff ;  /* 0xffffffff14097836 */ /* 0x001fe20000000000 */
[----:B------:R-:W-:Y:S02]  /*b980*/  SHF.L.U32 R30, R30, R25, RZ ;  /* 0x000000191e1e7219 */ /* 0x000fe400000006ff */
[----:B------:R-:W-:Y:S02]  /*b990*/  LOP3.LUT R5, R21, R32, RZ, 0xc0, !PT ;  /* 0x0000002015057212 */ /* 0x000fe400078ec0ff */
[----:B------:R-:W-:-:S03]  /*b9a0*/  IADD3 R8, -R6, RZ, RZ ;  /* 0x000000ff06087210 */ /* 0x000fc60007ffe1ff */
[----:B------:R-:W-:Y:S01]  /*b9b0*/  IMAD R6, R30, R6, R5 ;  /* 0x000000061e067224 */ /* 0x000fe200078e0205 */
[----:B------:R-:W-:Y:S01]  /*b9c0*/  LOP3.LUT R5, R14, R9, RZ, 0xc0, !PT ;  /* 0x000000090e057212 */ /* 0x000fe200078ec0ff */
[----:B------:R-:W-:Y:S02]  /*b9d0*/  @P0 IMAD R3, R7, R24, R4 ;  /* 0x0000001807030224 */ /* 0x000fe400078e0204 */
[----:B--2---:R-:W-:Y:S02]  /*b9e0*/  IMAD R4, R8, R27, R23 ;  /* 0x0000001b08047224 */ /* 0x004fe400078e0217 */
[----:B---3--:R-:W-:Y:S02]  /*b9f0*/  IMAD R3, R6, R31, R3 ;  /* 0x0000001f06037224 */ /* 0x008fe400078e0203 */
[----:B------:R-:W-:Y:S02]  /*ba00*/  IMAD R4, R4, R20, R5 ;  /* 0x0000001404047224 */ /* 0x000fe400078e0205 */
[----:B------:R-:W-:-:S02]  /*ba10*/  IMAD.MOV.U32 R8, RZ, RZ, 0x1 ;  /* 0x00000001ff087424 */ /* 0x000fc400078e00ff */
[----:B------:R-:W-:Y:S01]  /*ba20*/  IMAD.MOV.U32 R6, RZ, RZ, R22 ;  /* 0x000000ffff067224 */ /* 0x000fe200078e0016 */
[----:B------:R-:W-:Y:S02]  /*ba30*/  SEL R21, R4, R3, !P0 ;  /* 0x0000000304157207 */ /* 0x000fe40004000000 */
[----:B------:R-:W-:-:S07]  /*ba40*/  SEL R20, R3, R4, !P0 ;  /* 0x0000000403147207 */ /* 0x000fce0004000000 */
.L_x_289:
[----:B------:R-:W-:-:S08]  /*ba50*/  NOP ;  /* 0x0000000000007918 */ /* 0x000fd00000000000 */
[----:B------:R-:W0:-:S00]  /*ba60*/  USETMAXREG.DEALLOC.CTAPOOL 0x28 ;  /* 0x00000028000079c8 */ /* 0x000e0000080e0500 */
[----:B0-----:R-:W-:-:S13]  /*ba70*/  ISETP.NE.AND P0, PT, R0, RZ, PT ;  /* 0x000000ff0000720c */ /* 0x001fda0003f05270 */
[----:B------:R-:W-:Y:S05]  /*ba80*/  @P0 EXIT ;  /* 0x000000000000094d */ /* 0x000fea0003800000 */
[----:B------:R-:W-:Y:S01]  /*ba90*/  LOP3.LUT P0, RZ, R8, 0xff, RZ, 0xc0, !PT ;  /* 0x000000ff08ff7812 */ /* 0x000fe2000780c0ff */
[----:B------:R-:W-:Y:S02]  /*baa0*/  IMAD.MOV.U32 R0, RZ, RZ, 0x1 ;  /* 0x00000001ff007424 */ /* 0x000fe400078e00ff */
[----:B------:R-:W-:-:S10]  /*bab0*/  IMAD.MOV.U32 R3, RZ, RZ, RZ ;  /* 0x000000ffff037224 */ /* 0x000fd400078e00ff */
[----:B------:R-:W-:Y:S05]  /*bac0*/  @!P0 BRA `(.L_x_292) ;  /* 0x0000000c00788947 */ /* 0x000fea0003800000 */
[----:B------:R-:W0:Y:S01]  /*bad0*/  LDC R0, c[0x0][0x28c] ;  /* 0x0000a300ff007b82 */ /* 0x000e220000000800 */
[----:B------:R-:W1:Y:S01]  /*bae0*/  S2R R11, SR_CgaCtaId ;  /* 0x00000000000b7919 */ /* 0x000e620000008800 */
[----:B------:R-:W-:Y:S01]  /*baf0*/  ULDC UR5, c[0x0][0x658] ;  /* 0x0001960000057ab9 */ /* 0x000fe20000000800 */
[----:B------:R-:W-:Y:S01]  /*bb00*/  UMOV UR7, 0xffffffff ;  /* 0xffffffff00077882 */ /* 0x000fe20000000000 */
[----:B------:R-:W-:Y:S01]  /*bb10*/  ULDC UR6, c[0x0][0xc] ;  /* 0x0000030000067ab9 */ /* 0x000fe20000000800 */
[----:B------:R-:W-:Y:S01]  /*bb20*/  USHF.L.U32 UR9, UR7, UR5, URZ ;  /* 0x0000000507097299 */ /* 0x000fe2000800063f */
[----:B------:R-:W-:Y:S01]  /*bb30*/  BSSY B0, `(.L_x_292) ;  /* 0x00000d7000007945 */ /* 0x000fe20003800000 */
[----:B------:R-:W-:Y:S01]  /*bb40*/  UMOV UR8, 0x1 ;  /* 0x0000000100087882 */ /* 0x000fe20000000000 */
[----:B------:R-:W-:Y:S01]  /*bb50*/  ULDC UR7, c[0x0][0x10] ;  /* 0x0000040000077ab9 */ /* 0x000fe20000000800 */
[----:B------:R-:W-:Y:S01]  /*bb60*/  USHF.L.U32 UR5, UR8, UR5, URZ ;  /* 0x0000000508057299 */ /* 0x000fe2000800063f */
[----:B------:R-:W-:Y:S01]  /*bb70*/  IMAD.MOV.U32 R9, RZ, RZ, 0x1 ;  /* 0x00000001ff097424 */ /* 0x000fe200078e00ff */
[----:B------:R-:W-:Y:S01]  /*bb80*/  UIMAD.WIDE.U32 UR6, UR6, UR7, URZ ;  /* 0x00000007060672a5 */ /* 0x000fe2000f8e003f */
[----:B------:R-:W-:Y:S01]  /*bb90*/  LOP3.LUT R13, R19, 0x2, RZ, 0xfc, !PT ;  /* 0x00000002130d7812 */ /* 0x000fe200078efcff */
[----:B------:R-:W-:Y:S01]  /*bba0*/  ULDC UR8, c[0x0][0x14] ;  /* 0x0000050000087ab9 */ /* 0x000fe20000000800 */
[----:B------:R-:W-:Y:S01]  /*bbb0*/  ULDC UR4, c[0x0][0x600] ;  /* 0x0001800000047ab9 */ /* 0x000fe20000000800 */
[----:B------:R-:W-:-:S02]  /*bbc0*/  UIMAD.WIDE.U32 UR30, UR6, UR8, URZ ;  /* 0x00000008061e72a5 */ /* 0x000fc4000f8e003f */
[----:B------:R-:W-:Y:S02]  /*bbd0*/  UIMAD UR7, UR7, UR8, URZ ;  /* 0x00000008070772a4 */ /* 0x000fe4000f8e023f */
[----:B------:R-:W-:Y:S02]  /*bbe0*/  UIADD3 UR4, UR4, -0x1, URZ ;  /* 0xffffffff04047890 */ /* 0x000fe4000fffe03f */
[----:B------:R-:W-:Y:S02]  /*bbf0*/  ULOP3.LUT UR6, URZ, UR9, URZ, 0x33, !UPT ;  /* 0x000000093f067292 */ /* 0x000fe4000f8e333f */
[----:B------:R-:W-:Y:S01]  /*bc00*/  UIADD3 UR7, UR31, UR7, URZ ;  /* 0x000000071f077290 */ /* 0x000fe2000fffe03f */
[----:B0-----:R-:W-:Y:S01]  /*bc10*/  VIADD R0, R0, 0x7f ;  /* 0x0000007f00007836 */ /* 0x001fe20000000000 */
[----:B------:R-:W-:-:S04]  /*bc20*/  ULDC.64 UR38, c[0x0][0x198] ;  /* 0x0000660000267ab9 */ /* 0x000fc80000000a00 */
[----:B------:R-:W-:-:S04]  /*bc30*/  SHF.R.S32.HI R3, RZ, 0x1f, R0 ;  /* 0x0000001fff037819 */ /* 0x000fc80000011400 */
[----:B------:R-:W-:Y:S01]  /*bc40*/  LEA.HI R8, R3, R0, RZ, 0x7 ;  /* 0x0000000003087211 */ /* 0x000fe200078f38ff */
[----:B------:R-:W-:Y:S01]  /*bc50*/  IMAD.MOV.U32 R0, RZ, RZ, 0x1 ;  /* 0x00000001ff007424 */ /* 0x000fe200078e00ff */
[C---:B-1----:R-:W-:Y:S01]  /*bc60*/  SHF.L.U32 R10, R11.reuse, 0x6, RZ ;  /* 0x000000060b0a7819 */ /* 0x042fe200000006ff */
[----:B------:R-:W-:Y:S01]  /*bc70*/  IMAD.SHL.U32 R11, R11, 0x1000, RZ ;  /* 0x000010000b0b7824 */ /* 0x000fe200078e00ff */
[----:B------:R-:W-:Y:S01]  /*bc80*/  SHF.R.S32.HI R8, RZ, 0x7, R8 ;  /* 0x00000007ff087819 */ /* 0x000fe20000011408 */
[----:B------:R-:W-:Y:S01]  /*bc90*/  IMAD.MOV.U32 R3, RZ, RZ, RZ ;  /* 0x000000ffff037224 */ /* 0x000fe200078e00ff */
[----:B------:R-:W-:Y:S02]  /*bca0*/  LOP3.LUT R10, R10, 0x40, RZ, 0xc0, !PT ;  /* 0x000000400a0a7812 */ /* 0x000fe400078ec0ff */
[----:B------:R-:W-:Y:S01]  /*bcb0*/  LOP3.LUT R11, R11, 0x1000, RZ, 0xc0, !PT ;  /* 0x000010000b0b7812 */ /* 0x000fe200078ec0ff */
[----:B------:R-:W-:-:S07]  /*bcc0*/  VIADD R12, R8, 0x1 ;  /* 0x00000001080c7836 */ /* 0x000fce0000000000 */
.L_x_303:
[----:B------:R-:W-:-:S03]  /*bcd0*/  UMOV UR8, 0xffffffff ;  /* 0xffffffff00087882 */ /* 0x000fc60000000000 */
[----:B------:R-:W-:Y:S05]  /*bce0*/  BRA.DIV UR8, `(.L_x_293) ;  /* 0x0000000e08d87947 */ /* 0x000fea000b800000 */
[----:B------:R-:W-:-:S13]  /*bcf0*/  ELECT P6, URZ, PT ;  /* 0x00000000003f782f */ /* 0x000fda00038c0000 */
.L_x_314:
[----:B------:R-:W0:Y:S01]  /*bd00*/  LDC R4, c[0x0][0x28c] ;  /* 0x0000a300ff047b82 */ /* 0x000e220000000800 */
[----:B------:R-:W-:Y:S01]  /*bd10*/  BSSY B1, `(.L_x_294) ;  /* 0x0000044000017945 */ /* 0x000fe20003800000 */
[----:B0-----:R-:W-:-:S13]  /*bd20*/  ISETP.LT.OR P6, PT, R4, 0x1, !P6 ;  /* 0x000000010400780c */ /* 0x001fda00077c1670 */
[----:B------:R-:W-:Y:S05]  /*bd30*/  @P6 BRA `(.L_x_295) ;  /* 0x0000000400046947 */ /* 0x000fea0003800000 */
[----:B------:R-:W-:Y:S02]  /*bd40*/  IMAD.SHL.U32 R22, R20, 0x100, RZ ;  /* 0x0000010014167824 */ /* 0x000fe400078e00ff */
[----:B------:R-:W-:Y:S02]  /*bd50*/  IMAD R21, R21, 0x80, R10 ;  /* 0x0000008015157824 */ /* 0x000fe400078e020a */
[----:B------:R-:W-:Y:S02]  /*bd60*/  IMAD.MOV.U32 R24, RZ, RZ, RZ ;  /* 0x000000ffff187224 */ /* 0x000fe400078e00ff */
[----:B------:R-:W-:Y:S02]  /*bd70*/  IMAD.MOV.U32 R4, RZ, RZ, R12 ;  /* 0x000000ffff047224 */ /* 0x000fe400078e000c */
[----:B------:R-:W-:Y:S02]  /*bd80*/  IMAD.MOV.U32 R5, RZ, RZ, R0 ;  /* 0x000000ffff057224 */ /* 0x000fe400078e0000 */
[----:B------:R-:W-:-:S07]  /*bd90*/  IMAD.MOV.U32 R14, RZ, RZ, R3 ;  /* 0x000000ffff0e7224 */ /* 0x000fce00078e0003 */
.L_x_298:
[----:B------:R-:W0:Y:S01]  /*bda0*/  S2R R20, SR_CgaCtaId ;  /* 0x0000000000147919 */ /* 0x000e220000008800 */
[----:B------:R-:W-:Y:S02]  /*bdb0*/  MOV R7, 0x400 ;  /* 0x0000040000077802 */ /* 0x000fe40000000f00 */
[----:B------:R-:W-:-:S13]  /*bdc0*/  LOP3.LUT P1, RZ, R18, 0x7f, RZ, 0xc0, !PT ;  /* 0x0000007f12ff7812 */ /* 0x000fda000782c0ff */
[----:B------:R-:W1:Y:S01]  /*bdd0*/  @!P1 LDC R15, c[0x0][0x500] ;  /* 0x00014000ff0f9b82 */ /* 0x000e620000000800 */
[----:B0-----:R-:W-:Y:S02]  /*bde0*/  LEA R23, R20, R7, 0x18 ;  /* 0x0000000714177211 */ /* 0x001fe400078ec0ff */
[----:B------:R-:W-:Y:S02]  /*bdf0*/  SHF.L.U32 R7, R5, 0x1f, RZ ;  /* 0x0000001f05077819 */ /* 0x000fe400000006ff */
[----:B------:R-:W-:-:S04]  /*be00*/  LEA R20, R14, R23, 0x3 ;  /* 0x000000170e147211 */ /* 0x000fc800078e18ff */
[----:B------:R-:W0:Y:S02]  /*be10*/  SYNCS.PHASECHK.TRANS64.TRYWAIT P0, [R20+URZ+0x20], R7 ;  /* 0x00002007140075a7 */ /* 0x000e24000800017f */
[----:B01----:R-:W-:Y:S05]  /*be20*/  @!P0 BRA `(.L_x_296) ;  /* 0x0000000c00a88947 */ /* 0x003fea0003800000 */
.L_x_315:
[----:B0-----:R-:W-:Y:S01]  /*be30*/  PRMT R7, R13, 0x9910, RZ ;  /* 0x000099100d077816 */ /* 0x001fe200000000ff */
[----:B------:R0:W-:Y:S03]  /*be40*/  @!P1 SYNCS.ARRIVE.TRANS64 RZ, [R20+URZ], R15 ;  /* 0x0000000f14ff99a7 */ /* 0x0001e6000800003f */
[----:B------:R-:W-:-:S13]  /*be50*/  ISETP.NE.AND P0, PT, R7, 0x2, PT ;  /* 0x000000020700780c */ /* 0x000fda0003f05270 */
[----:B0-----:R-:W-:Y:S05]  /*be60*/  @P0 BRA `(.L_x_297) ;  /* 0x0000000000040947 */ /* 0x001fea0003800000 */
[----:B------:R-:W-:Y:S01]  /*be70*/  BPT.TRAP 0x1 ;  /* 0x000000040000795c */ /* 0x000fe20000300000 */
.L_x_297:
[----:B------:R-:W-:Y:S01]  /*be80*/  IMAD R7, R14, 0x10000, R23 ;  /* 0x000100000e077824 */ /* 0x000fe200078e0217 */
[----:B------:R-:W-:Y:S01]  /*be90*/  R2UR UR34, R24 ;  /* 0x00000000182272ca */ /* 0x000fe200000e0000 */
[----:B------:R-:W-:Y:S01]  /*bea0*/  VIADD R4, R4, 0xffffffff ;  /* 0xffffffff04047836 */ /* 0x000fe20000000000 */
[----:B------:R-:W-:Y:S01]  /*beb0*/  R2UR UR33, R20 ;  /* 0x00000000142172ca */ /* 0x000fe200000e0000 */
[----:B------:R-:W-:Y:S01]  /*bec0*/  UIADD3 UR14, UP0, UR38, 0xf0, URZ ;  /* 0x000000f0260e7890 */ /* 0x000fe2000ff1e03f */
[----:B------:R-:W-:Y:S01]  /*bed0*/  R2UR UR24, R7 ;  /* 0x00000000071872ca */ /* 0x000fe200000e0000 */
[----:B------:R-:W-:Y:S01]  /*bee0*/  IMAD R7, R14, 0x4000, R11 ;  /* 0x000040000e077824 */ /* 0x000fe200078e020b */
[----:B------:R-:W-:Y:S01]  /*bef0*/  R2UR UR36, R6 ;  /* 0x00000000062472ca */ /* 0x000fe200000e0000 */
[----:B------:R-:W-:Y:S01]  /*bf00*/  UIADD3 UR40, UP1, UR38, 0x1f0, URZ ;  /* 0x000001f026287890 */ /* 0x000fe2000ff3e03f */
[----:B------:R-:W-:Y:S01]  /*bf10*/  R2UR UR35, R22 ;  /* 0x00000000162372ca */ /* 0x000fe200000e0000 */
[----:B------:R-:W-:Y:S01]  /*bf20*/  IMAD R7, R7, 0x2, R23 ;  /* 0x0000000207077824 */ /* 0x000fe200078e0217 */
[----:B------:R-:W-:Y:S01]  /*bf30*/  R2UR UR19, R21 ;  /* 0x00000000151372ca */ /* 0x000fe200000e0000 */
[----:B------:R-:W-:Y:S01]  /*bf40*/  UIADD3.X UR15, URZ, UR39, URZ, UP0, !UPT ;  /* 0x000000273f0f7290 */ /* 0x000fe200087fe43f */
[----:B------:R-:W-:Y:S01]  /*bf50*/  ISETP.GT.AND P1, PT, R4, 0x1, PT ;  /* 0x000000010400780c */ /* 0x000fe20003f24270 */
[----:B------:R-:W-:Y:S01]  /*bf60*/  UIADD3 UR26, UR34, 0x40, URZ ;  /* 0x00000040221a7890 */ /* 0x000fe2000fffe03f */
[----:B------:R-:W-:Y:S01]  /*bf70*/  R2UR UR8, R7 ;  /* 0x00000000070872ca */ /* 0x000fe200000e0000 */
[----:B------:R-:W-:Y:S01]  /*bf80*/  UIADD3.X UR41, URZ, UR39, URZ, UP1, !UPT ;  /* 0x000000273f297290 */ /* 0x000fe20008ffe43f */
[----:B------:R-:W-:Y:S01]  /*bf90*/  VIADD R14, R14, 0x1 ;  /* 0x000000010e0e7836 */ /* 0x000fe20000000000 */
[----:B------:R-:W-:Y:S01]  /*bfa0*/  UIADD3 UR32, UR24, 0x100, URZ ;  /* 0x0000010018207890 */ /* 0x000fe2000fffe03f */
[----:B------:R-:W-:Y:S01]  /*bfb0*/  VIADD R24, R24, 0x80 ;  /* 0x0000008018187836 */ /* 0x000fe20000000000 */
[----:B------:R-:W-:Y:S01]  /*bfc0*/  UIADD3 UR24, UR24, 0x8100, URZ ;  /* 0x0000810018187890 */ /* 0x000fe2000fffe03f */
[----:B------:R-:W-:Y:S01]  /*bfd0*/  UMOV UR22, 0x0 ;  /* 0x0000000000167882 */ /* 0x000fe20000000000 */
[----:B------:R-:W-:Y:S01]  /*bfe0*/  UMOV UR23, 0x10000000 ;  /* 0x1000000000177882 */ /* 0x000fe20000000000 */
[----:B------:R-:W-:Y:S01]  /*bff0*/  ISETP.NE.AND P0, PT, R14, 0x4, PT ;  /* 0x000000040e00780c */ /* 0x000fe20003f05270 */
[----:B------:R-:W-:Y:S01]  /*c000*/  UMOV UR25, UR33 ;  /* 0x0000002100197c82 */ /* 0x000fe20008000000 */
[----:B------:R-:W-:Y:S01]  /*c010*/  UMOV UR28, UR36 ;  /* 0x00000024001c7c82 */ /* 0x000fe20008000000 */
[----:B------:R-:W-:-:S02]  /*c020*/  UMOV UR27, UR35 ;  /* 0x00000023001b7c82 */ /* 0x000fc40008000000 */
[----:B------:R-:W-:Y:S01]  /*c030*/  UIADD3 UR16, UR8, 0x40100, URZ ;  /* 0x0004010008107890 */ /* 0x000fe2000fffe03f */
[----:B------:R0:W-:Y:S01]  /*c040*/  UTMALDG.3D [UR32], [UR14], desc[UR22] ;  /* 0x000016200e0075b4 */ /* 0x0001e20008011000 */
[----:B------:R-:W-:Y:S01]  /*c050*/  UIADD3 UR8, UR8, 0x44100, URZ ;  /* 0x0004410008087890 */ /* 0x000fe2000fffe03f */
[----:B------:R-:W-:Y:S01]  /*c060*/  SEL R20, RZ, 0x1, P0 ;  /* 0x00000001ff147807 */ /* 0x000fe20000000000 */
[----:B------:R-:W-:Y:S01]  /*c070*/  UMOV UR13, 0x30000 ;  /* 0x00030000000d7882 */ /* 0x000fe20000000000 */
[----:B------:R-:W-:Y:S01]  /*c080*/  UMOV UR17, UR33 ;  /* 0x0000002100117c82 */ /* 0x000fe20008000000 */
[----:B------:R-:W-:Y:S01]  /*c090*/  UMOV UR18, UR34 ;  /* 0x0000002200127c82 */ /* 0x000fe20008000000 */
[----:B------:R-:W-:Y:S01]  /*c0a0*/  UMOV UR20, UR36 ;  /* 0x0000002400147c82 */ /* 0x000fe20008000000 */
[----:B------:R-:W-:Y:S01]  /*c0b0*/  UMOV UR9, UR33 ;  /* 0x0000002100097c82 */ /* 0x000fe20008000000 */
[----:B------:R-:W-:Y:S01]  /*c0c0*/  UMOV UR11, UR19 ;  /* 0x00000013000b7c82 */ /* 0x000fe20008000000 */
[----:B------:R-:W-:Y:S01]  /*c0d0*/  UMOV UR12, UR36 ;  /* 0x00000024000c7c82 */ /* 0x000fe20008000000 */
[----:B------:R0:W-:Y:S01]  /*c0e0*/  UTMALDG.3D [UR24], [UR14], desc[UR22] ;  /* 0x000016180e0075b4 */ /* 0x0001e20008011000 */
[----:B------:R-:W-:Y:S01]  /*c0f0*/  UMOV UR10, UR26 ;  /* 0x0000001a000a7c82 */ /* 0x000fe20008000000 */
[----:B------:R-:W-:-:S02]  /*c100*/  LOP3.LUT R5, R5, R20, RZ, 0x3c, !PT ;  /* 0x0000001405057212 */ /* 0x000fc400078e3cff */
[----:B------:R-:W-:Y:S01]  /*c110*/  SEL R14, R14, RZ, P0 ;  /* 0x000000ff0e0e7207 */ /* 0x000fe20000000000 */
[----:B------:R0:W-:Y:S01]  /*c120*/  UTMALDG.3D.MULTICAST [UR16], [UR40], UR13, desc[UR22] ;  /* 0x00001610280073b4 */ /* 0x0001e2000801180d */
[----:B------:R0:W-:Y:S02]  /*c130*/  UTMALDG.3D.MULTICAST [UR8], [UR40], UR13, desc[UR22] ;  /* 0x00001608280073b4 */ /* 0x0001e4000801180d */
[----:B0-----:R-:W-:Y:S05]  /*c140*/  @P1 BRA `(.L_x_298) ;  /* 0xfffffffc00141947 */ /* 0x001fea000383ffff */
.L_x_295:
[----:B------:R-:W-:Y:S05]  /*c150*/  BSYNC B1 ;  /* 0x0000000000017941 */ /* 0x000fea0003800000 */
.L_x_294:
[----:B------:R-:W-:Y:S01]  /*c160*/  LOP3.LUT P1, RZ, R9, 0xff, RZ, 0xc0, !PT ;  /* 0x000000ff09ff7812 */ /* 0x000fe2000782c0ff */
[----:B------:R-:W-:Y:S01]  /*c170*/  IMAD.IADD R3, R8, 0x1, R3 ;  /* 0x0000000108037824 */ /* 0x000fe200078e0203 */
[----:B------:R-:W-:Y:S01]  /*c180*/  IADD3 R16, P2, R16, UR30, RZ ;  /* 0x0000001e10107c10 */ /* 0x000fe2000ff5e0ff */
[----:B------:R-:W-:Y:S01]  /*c190*/  ULDC.64 UR8, c[0x0][0x650] ;  /* 0x0001940000087ab9 */ /* 0x000fe20000000a00 */
[----:B------:R-:W-:Y:S01]  /*c1a0*/  BSSY B1, `(.L_x_299) ;  /* 0x000006d000017945 */ /* 0x000fe20003800000 */
[----:B------:R-:W-:Y:S01]  /*c1b0*/  MOV R20, 0xffffffff ;  /* 0xffffffff00147802 */ /* 0x000fe20000000f00 */
[----:B------:R-:W-:Y:S01]  /*c1c0*/  IMAD.MOV.U32 R21, RZ, RZ, -0x1 ;  /* 0xffffffffff157424 */ /* 0x000fe200078e00ff */
[----:B------:R-:W-:Y:S02]  /*c1d0*/  ISETP.GT.U32.AND P0, PT, R3, 0x3, PT ;  /* 0x000000030300780c */ /* 0x000fe40003f04070 */
[----:B------:R-:W-:Y:S02]  /*c1e0*/  SHF.R.U32.HI R4, RZ, 0x2, R3 ;  /* 0x00000002ff047819 */ /* 0x000fe40000011603 */
[----:B------:R-:W-:-:S02]  /*c1f0*/  ISETP.LT.U32.AND P0, PT, R8, 0x4, P0 ;  /* 0x000000040800780c */ /* 0x000fc40000701070 */
[----:B------:R-:W0:Y:S01]  /*c200*/  @P1 S2R R6, SR_CgaCtaId ;  /* 0x0000000000061919 */ /* 0x000e220000008800 */
[----:B------:R-:W-:Y:S02]  /*c210*/  @P1 MOV R5, 0x400 ;  /* 0x0000040000051802 */ /* 0x000fe40000000f00 */
[----:B------:R-:W-:Y:S02]  /*c220*/  IADD3.X R17, R17, UR7, RZ, P2, !PT ;  /* 0x0000000711117c10 */ /* 0x000fe400097fe4ff */
[----:B------:R-:W-:Y:S02]  /*c230*/  ISETP.GE.U32.AND P2, PT, R16, UR8, PT ;  /* 0x0000000810007c0c */ /* 0x000fe4000bf46070 */
[----:B------:R-:W-:Y:S02]  /*c240*/  LOP3.LUT R4, R4, 0x1, RZ, 0xc0, !PT ;  /* 0x0000000104047812 */ /* 0x000fe400078ec0ff */
[----:B------:R-:W-:Y:S02]  /*c250*/  LOP3.LUT R3, R3, 0x3, RZ, 0xc0, !PT ;  /* 0x0000000303037812 */ /* 0x000fe400078ec0ff */
[----:B------:R-:W-:-:S02]  /*c260*/  PRMT R9, RZ, 0x7610, R9 ;  /* 0x00007610ff097816 */ /* 0x000fc40000000009 */
[----:B0-----:R-:W-:Y:S01]  /*c270*/  @P1 LEA R5, R6, R5, 0x18 ;  /* 0x0000000506051211 */ /* 0x001fe200078ec0ff */
[----:B------:R-:W-:-:S03]  /*c280*/  IMAD.MOV.U32 R6, RZ, RZ, -0x1 ;  /* 0xffffffffff067424 */ /* 0x000fc600078e00ff */
[----:B------:R0:W-:Y:S01]  /*c290*/  @P1 SYNCS.ARRIVE.TRANS64.A1T0 RZ, [R5+URZ+0x58], RZ ;  /* 0x000058ff05ff19a7 */ /* 0x0001e2000810003f */
[----:B------:R-:W-:-:S04]  /*c2a0*/  ISETP.NE.U32.AND P1, PT, R4, 0x1, PT ;  /* 0x000000010400780c */ /* 0x000fc80003f25070 */
[----:B------:R-:W-:Y:S02]  /*c2b0*/  ISETP.GT.U32.AND P1, PT, R8, 0x3, !P1 ;  /* 0x000000030800780c */ /* 0x000fe40004f24070 */
[----:B0-----:R-:W-:Y:S02]  /*c2c0*/  SEL R5, RZ, 0x1, !P0 ;  /* 0x00000001ff057807 */ /* 0x001fe40004000000 */
[----:B------:R-:W-:Y:S02]  /*c2d0*/  ISETP.GE.U32.AND.EX P0, PT, R17, UR9, PT, P2 ;  /* 0x0000000911007c0c */ /* 0x000fe4000bf06120 */
[----:B------:R-:W-:-:S04]  /*c2e0*/  SEL R4, RZ, 0x1, !P1 ;  /* 0x00000001ff047807 */ /* 0x000fc80004800000 */
[----:B------:R-:W-:Y:S02]  /*c2f0*/  LOP3.LUT R0, R4, R0, R5, 0x96, !PT ;  /* 0x0000000004007212 */ /* 0x000fe400078e9605 */
[----:B------:R-:W-:-:S05]  /*c300*/  PRMT R4, RZ, 0x7610, R4 ;  /* 0x00007610ff047816 */ /* 0x000fca0000000004 */
[----:B------:R-:W-:Y:S05]  /*c310*/  @P0 BRA `(.L_x_300) ;  /* 0x0000000400540947 */ /* 0x000fea0003800000 */
[----:B------:R-:W0:Y:S01]  /*c320*/  S2R R15, SR_CTAID.X ;  /* 0x00000000000f7919 */ /* 0x000e220000002500 */
[----:B------:R-:W-:Y:S01]  /*c330*/  ULDC.64 UR8, c[0x0][0x628] ;  /* 0x00018a0000087ab9 */ /* 0x000fe20000000a00 */
[----:B------:R-:W-:Y:S01]  /*c340*/  ULDC UR11, c[0x0][0x630] ;  /* 0x00018c00000b7ab9 */ /* 0x000fe20000000800 */
[----:B------:R-:W-:Y:S01]  /*c350*/  ISETP.NE.U32.AND P0, PT, RZ, UR8, PT ;  /* 0x00000008ff007c0c */ /* 0x000fe2000bf05070 */
[----:B------:R-:W1:Y:S01]  /*c360*/  S2R R20, SR_CTAID.Y ;  /* 0x0000000000147919 */ /* 0x000e620000002600 */
[----:B------:R-:W-:Y:S01]  /*c370*/  ULDC UR12, c[0x0][0x150] ;  /* 0x00005400000c7ab9 */ /* 0x000fe20000000800 */
[----:B------:R-:W-:Y:S01]  /*c380*/  IMAD.MOV.U32 R4, RZ, RZ, R16 ;  /* 0x000000ffff047224 */ /* 0x000fe200078e0010 */
[----:B------:R-:W-:Y:S01]  /*c390*/  ISETP.NE.AND.EX P0, PT, RZ, UR9, PT, P0 ;  /* 0x00000009ff007c0c */ /* 0x000fe2000bf05300 */
[----:B------:R-:W-:Y:S01]  /*c3a0*/  IMAD.MOV.U32 R5, RZ, RZ, R17 ;  /* 0x000000ffff057224 */ /* 0x000fe200078e0011 */
[----:B0-----:R-:W-:-:S11]  /*c3b0*/  I2FP.F32.U32 R22, R15 ;  /* 0x0000000f00167245 */ /* 0x001fd60000201000 */
[----:B------:R-:W-:Y:S05]  /*c3c0*/  @!P0 BRA `(.L_x_301) ;  /* 0x0000000000288947 */ /* 0x000fea0003800000 */
[----:B------:R-:W-:Y:S02]  /*c3d0*/  ULDC UR10, c[0x0][0x634] ;  /* 0x00018d00000a7ab9 */ /* 0x000fe40000000800 */
[----:B------:R-:W-:-:S05]  /*c3e0*/  IADD3 R5, P0, R16, UR10, RZ ;  /* 0x0000000a10057c10 */ /* 0x000fca000ff1e0ff */
[----:B------:R-:W-:-:S04]  /*c3f0*/  IMAD.X R21, RZ, RZ, R17, P0 ;  /* 0x000000ffff157224 */ /* 0x000fc800000e0611 */
[----:B------:R-:W-:-:S04]  /*c400*/  IMAD.WIDE.U32 R6, R21, UR8, RZ ;  /* 0x0000000815067c25 */ /* 0x000fc8000f8e00ff */
[----:B------:R-:W-:-:S04]  /*c410*/  IMAD.WIDE.U32 R6, P0, R5, UR9, R6 ;  /* 0x0000000905067c25 */ /* 0x000fc8000f800006 */
[----:B------:R-:W-:-:S04]  /*c420*/  IMAD.WIDE.U32 R4, R5, UR8, RZ ;  /* 0x0000000805047c25 */ /* 0x000fc8000f8e00ff */
[----:B------:R-:W-:Y:S01]  /*c430*/  IMAD.MOV.U32 R4, RZ, RZ, R7 ;  /* 0x000000ffff047224 */ /* 0x000fe200078e0007 */
[----:B------:R-:W-:Y:S01]  /*c440*/  IADD3 RZ, P1, R5, R6, RZ ;  /* 0x0000000605ff7210 */ /* 0x000fe20007f3e0ff */
[----:B------:R-:W-:-:S04]  /*c450*/  IMAD.X R5, RZ, RZ, RZ, P0 ;  /* 0x000000ffff057224 */ /* 0x000fc800000e06ff */
[----:B------:R-:W-:-:S08]  /*c460*/  IMAD.WIDE.U32.X R4, R21, UR9, R4, P1 ;  /* 0x0000000915047c25 */ /* 0x000fd000088e0404 */
.L_x_301:
[--C-:B------:R-:W-:Y:S01]  /*c470*/  SHF.R.U64 R14, R4, UR11, R5.reuse ;  /* 0x0000000b040e7c19 */ /* 0x100fe20008001205 */
[----:B------:R-:W-:Y:S01]  /*c480*/  FMUL R22, R22, UR12 ;  /* 0x0000000c16167c20 */ /* 0x000fe20008400000 */
[----:B------:R-:W-:Y:S01]  /*c490*/  SHF.R.U32.HI R4, RZ, UR11, R5 ;  /* 0x0000000bff047c19 */ /* 0x000fe20008011605 */
[----:B------:R-:W0:Y:S01]  /*c4a0*/  LDC R6, c[0x0][0x144] ;  /* 0x00005100ff067b82 */ /* 0x000e220000000800 */
[----:B------:R-:W-:Y:S01]  /*c4b0*/  IADD3 R5, P0, RZ, -R14, RZ ;  /* 0x8000000eff057210 */ /* 0x000fe20007f1e0ff */
[----:B------:R-:W-:Y:S01]  /*c4c0*/  ULDC UR10, c[0x0][0x154] ;  /* 0x00005500000a7ab9 */ /* 0x000fe20000000800 */
[----:B-1----:R-:W-:Y:S01]  /*c4d0*/  I2FP.F32.U32 R7, R20 ;  /* 0x0000001400077245 */ /* 0x002fe20000201000 */
[----:B------:R-:W1:Y:S01]  /*c4e0*/  F2I.U32.TRUNC.NTZ R22, R22 ;  /* 0x0000001600167305 */ /* 0x000e62000020f000 */
[----:B------:R-:W-:Y:S01]  /*c4f0*/  IADD3.X R4, RZ, ~R4, RZ, P0, !PT ;  /* 0x80000004ff047210 */ /* 0x000fe200007fe4ff */
[----:B------:R-:W-:Y:S01]  /*c500*/  ULDC.64 UR8, c[0x0][0x620] ;  /* 0x0001880000087ab9 */ /* 0x000fe20000000a00 */
[----:B------:R-:W-:Y:S01]  /*c510*/  ISETP.NE.AND P2, PT, R2, 0x1, PT ;  /* 0x000000010200780c */ /* 0x000fe20003f45270 */
[----:B------:R-:W-:Y:S01]  /*c520*/  FMUL R23, R7, UR10 ;  /* 0x0000000a07177c20 */ /* 0x000fe20008400000 */
[----:B------:R-:W2:Y:S01]  /*c530*/  LDC R25, c[0x0][0x148] ;  /* 0x00005200ff197b82 */ /* 0x000ea20000000800 */
[----:B------:R-:W-:Y:S01]  /*c540*/  IMAD R4, R4, UR8, RZ ;  /* 0x0000000804047c24 */ /* 0x000fe2000f8e02ff */
[----:B------:R-:W-:-:S02]  /*c550*/  ULDC.64 UR10, c[0x0][0x640] ;  /* 0x00019000000a7ab9 */ /* 0x000fc40000000a00 */
[----:B------:R-:W-:Y:S01]  /*c560*/  ISETP.NE.U32.AND P0, PT, RZ, UR10, PT ;  /* 0x0000000aff007c0c */ /* 0x000fe2000bf05070 */
[----:B------:R-:W3:Y:S01]  /*c570*/  F2I.U32.TRUNC.NTZ R23, R23 ;  /* 0x0000001700177305 */ /* 0x000ee2000020f000 */
[C---:B------:R-:W-:Y:S02]  /*c580*/  IMAD R7, R5.reuse, UR9, R4 ;  /* 0x0000000905077c24 */ /* 0x040fe4000f8e0204 */
[----:B------:R-:W-:Y:S01]  /*c590*/  IMAD.WIDE.U32 R4, R5, UR8, R16 ;  /* 0x0000000805047c25 */ /* 0x000fe2000f8e0010 */
[----:B------:R-:W-:Y:S01]  /*c5a0*/  ULDC UR8, c[0x0][0x618] ;  /* 0x0001860000087ab9 */ /* 0x000fe20000000800 */
[----:B------:R-:W-:Y:S02]  /*c5b0*/  ISETP.NE.AND.EX P0, PT, RZ, UR11, PT, P0 ;  /* 0x0000000bff007c0c */ /* 0x000fe4000bf05300 */
[----:B------:R-:W-:Y:S02]  /*c5c0*/  IMAD.IADD R5, R5, 0x1, R7 ;  /* 0x0000000105057824 */ /* 0x000fe400078e0207 */
[----:B-1----:R-:W-:-:S03]  /*c5d0*/  IMAD.MOV R22, RZ, RZ, -R22 ;  /* 0x000000ffff167224 */ /* 0x002fc600078e0a16 */
[----:B------:R-:W-:Y:S01]  /*c5e0*/  SHF.R.U64 R21, R4, UR8, R5 ;  /* 0x0000000804157c19 */ /* 0x000fe20008001205 */
[----:B0-----:R-:W-:Y:S01]  /*c5f0*/  IMAD R15, R6, R22, R15 ;  /* 0x00000016060f7224 */ /* 0x001fe200078e020f */
[----:B------:R-:W-:Y:S01]  /*c600*/  SHF.R.U32.HI R4, RZ, UR8, R5 ;  /* 0x00000008ff047c19 */ /* 0x000fe20008011605 */
[----:B------:R-:W-:Y:S01]  /*c610*/  ULDC UR8, c[0x0][0x608] ;  /* 0x0001820000087ab9 */ /* 0x000fe20000000800 */
[----:B---3--:R-:W-:Y:S02]  /*c620*/  IMAD.MOV R6, RZ, RZ, -R23 ;  /* 0x000000ffff067224 */ /* 0x008fe400078e0a17 */
[--C-:B------:R-:W-:Y:S02]  /*c630*/  SHF.R.U64 R22, R21, UR8, R4.reuse ;  /* 0x0000000815167c19 */ /* 0x100fe40008001204 */
[----:B------:R-:W-:Y:S01]  /*c640*/  SHF.R.U32.HI R5, RZ, UR8, R4 ;  /* 0x00000008ff057c19 */ /* 0x000fe20008011604 */
[----:B------:R-:W-:Y:S01]  /*c650*/  ULDC UR8, c[0x0][0x658] ;  /* 0x0001960000087ab9 */ /* 0x000fe20000000800 */
[----:B--2---:R-:W-:-:S02]  /*c660*/  @P2 IMAD R15, R25, R6, R20 ;  /* 0x00000006190f2224 */ /* 0x004fc400078e0214 */
[--C-:B------:R-:W-:Y:S02]  /*c670*/  SHF.R.U64 R20, R22, UR8, R5.reuse ;  /* 0x0000000816147c19 */ /* 0x100fe40008001205 */
[----:B------:R-:W-:-:S03]  /*c680*/  SHF.R.U32.HI R23, RZ, UR8, R5 ;  /* 0x00000008ff177c19 */ /* 0x000fc60008011605 */
[----:B------:R-:W-:Y:S02]  /*c690*/  IMAD.MOV.U32 R6, RZ, RZ, R20 ;  /* 0x000000ffff067224 */ /* 0x000fe400078e0014 */
[----:B------:R-:W-:Y:S01]  /*c6a0*/  IMAD.MOV.U32 R5, RZ, RZ, R23 ;  /* 0x000000ffff057224 */ /* 0x000fe200078e0017 */
[----:B------:R-:W-:Y:S06]  /*c6b0*/  @!P0 BRA `(.L_x_302) ;  /* 0x00000000002c8947 */ /* 0x000fec0003800000 */
[----:B------:R-:W-:Y:S02]  /*c6c0*/  ULDC UR8, c[0x0][0x64c] ;  /* 0x0001930000087ab9 */ /* 0x000fe40000000800 */
[----:B------:R-:W-:-:S05]  /*c6d0*/  IADD3 R5, P0, R20, UR8, RZ ;  /* 0x0000000814057c10 */ /* 0x000fca000ff1e0ff */
[----:B------:R-:W-:-:S04]  /*c6e0*/  IMAD.X R23, RZ, RZ, R23, P0 ;  /* 0x000000ffff177224 */ /* 0x000fc800000e0617 */
[----:B------:R-:W-:-:S04]  /*c6f0*/  IMAD.WIDE.U32 R6, R23, UR10, RZ ;  /* 0x0000000a17067c25 */ /* 0x000fc8000f8e00ff */
[----:B------:R-:W-:-:S04]  /*c700*/  IMAD.WIDE.U32 R6, P0, R5, UR11, R6 ;  /* 0x0000000b05067c25 */ /* 0x000fc8000f800006 */
[----:B------:R-:W-:Y:S01]  /*c710*/  IMAD.WIDE.U32 R4, R5, UR10, RZ ;  /* 0x0000000a05047c25 */ /* 0x000fe2000f8e00ff */
[----:B------:R-:W-:-:S04]  /*c720*/  MOV R4, R7 ;  /* 0x0000000700047202 */ /* 0x000fc80000000f00 */
[----:B------:R-:W-:Y:S01]  /*c730*/  IADD3 RZ, P1, R5, R6, RZ ;  /* 0x0000000605ff7210 */ /* 0x000fe20007f3e0ff */
[----:B------:R-:W-:-:S04]  /*c740*/  IMAD.X R5, RZ, RZ, RZ, P0 ;  /* 0x000000ffff057224 */ /* 0x000fc800000e06ff */
[----:B------:R-:W-:-:S04]  /*c750*/  IMAD.WIDE.U32.X R4, R23, UR11, R4, P1 ;  /* 0x0000000b17047c25 */ /* 0x000fc800088e0404 */
[----:B------:R-:W-:-:S07]  /*c760*/  IMAD.MOV.U32 R6, RZ, RZ, R4 ;  /* 0x000000ffff067224 */ /* 0x000fce00078e0004 */
.L_x_302:
[----:B------:R-:W-:Y:S01]  /*c770*/  ULDC UR8, c[0x0][0x648] ;  /* 0x0001920000087ab9 */ /* 0x000fe20000000800 */
[----:B------:R-:W-:Y:S01]  /*c780*/  LOP3.LUT R4, R22, UR6, RZ, 0xc0, !PT ;  /* 0x0000000616047c12 */ /* 0x000fe2000f8ec0ff */
[----:B------:R-:W-:Y:S01]  /*c790*/  ULDC UR9, c[0x0][0x610] ;  /* 0x0001840000097ab9 */ /* 0x000fe20000000800 */
[----:B------:R-:W-:Y:S01]  /*c7a0*/  SHF.R.U64 R5, R6, UR8, R5 ;  /* 0x0000000806057c19 */ /* 0x000fe20008001205 */
[----:B------:R-:W-:Y:S01]  /*c7b0*/  ULDC UR8, c[0x0][0x638] ;  /* 0x00018e0000087ab9 */ /* 0x000fe20000000800 */
[----:B------:R-:W-:Y:S01]  /*c7c0*/  LOP3.LUT R21, R21, UR4, RZ, 0xc0, !PT ;  /* 0x0000000415157c12 */ /* 0x000fe2000f8ec0ff */
[----:B------:R-:W-:Y:S02]  /*c7d0*/  IMAD.MOV.U32 R6, RZ, RZ, R14 ;  /* 0x000000ffff067224 */ /* 0x000fe400078e000e */
[----:B------:R-:W-:Y:S02]  /*c7e0*/  IMAD.MOV R7, RZ, RZ, -R5 ;  /* 0x000000ffff077224 */ /* 0x000fe400078e0a05 */
[----:B------:R-:W-:-:S02]  /*c7f0*/  IMAD R4, R5, UR5, R4 ;  /* 0x0000000505047c24 */ /* 0x000fc4000f8e0204 */
[----:B------:R-:W-:Y:S01]  /*c800*/  IMAD R20, R7, UR8, R20 ;  /* 0x0000000807147c24 */ /* 0x000fe2000f8e0214 */
[----:B------:R-:W-:Y:S01]  /*c810*/  ULDC UR8, c[0x0][0x600] ;  /* 0x0001800000087ab9 */ /* 0x000fe20000000800 */
[----:B------:R-:W-:Y:S02]  /*c820*/  IMAD R15, R4, UR9, R15 ;  /* 0x00000009040f7c24 */ /* 0x000fe4000f8e020f */
[----:B------:R-:W-:Y:S02]  /*c830*/  IMAD R20, R20, UR8, R21 ;  /* 0x0000000814147c24 */ /* 0x000fe4000f8e0215 */
[----:B------:R-:W-:-:S03]  /*c840*/  IMAD.MOV.U32 R4, RZ, RZ, 0x1 ;  /* 0x00000001ff047424 */ /* 0x000fc600078e00ff */
[----:B------:R-:W-:Y:S02]  /*c850*/  SEL R21, R20, R15, !P2 ;  /* 0x0000000f14157207 */ /* 0x000fe40005000000 */
[----:B------:R-:W-:-:S07]  /*c860*/  SEL R20, R15, R20, !P2 ;  /* 0x000000140f147207 */ /* 0x000fce0005000000 */
.L_x_300:
[----:B------:R-:W-:Y:S05]  /*c870*/  BSYNC B1 ;  /* 0x0000000000017941 */ /* 0x000fea0003800000 */
.L_x_299:
[----:B------:R-:W-:-:S13]  /*c880*/  LOP3.LUT P0, RZ, R4, 0xff, RZ, 0xc0, !PT ;  /* 0x000000ff04ff7812 */ /* 0x000fda000780c0ff */
[----:B------:R-:W-:Y:S05]  /*c890*/  @P0 BRA `(.L_x_303) ;  /* 0xfffffff4000c0947 */ /* 0x000fea000383ffff */
[----:B------:R-:W-:Y:S05]  /*c8a0*/  BSYNC B0 ;  /* 0x0000000000007941 */ /* 0x000fea0003800000 */
.L_x_292:
[----:B------:R-:W-:-:S03]  /*c8b0*/  UMOV UR8, 0xffffffff ;  /* 0xffffffff00087882 */ /* 0x000fc60000000000 */
[----:B------:R-:W-:Y:S05]  /*c8c0*/  BRA.DIV UR8, `(.L_x_304) ;  /* 0x0000000608147947 */ /* 0x000fea000b800000 */
[----:B------:R-:W-:-:S13]  /*c8d0*/  ELECT P6, URZ, PT ;  /* 0x00000000003f782f */ /* 0x000fda00038c0000 */
.L_x_318:
[----:B------:R-:W-:Y:S04]  /*c8e0*/  BSSY B0, `(.L_x_305) ;  /* 0x000002b000007945 */ /* 0x000fe80003800000 */
[----:B------:R-:W-:Y:S05]  /*c8f0*/  @!P6 BRA `(.L_x_306) ;  /* 0x0000000000a4e947 */ /* 0x000fea0003800000 */
[----:B------:R-:W-:-:S04]  /*c900*/  LOP3.LUT R19, R19, 0x2, RZ, 0xfc, !PT ;  /* 0x0000000213137812 */ /* 0x000fc800078efcff */
[----:B------:R-:W-:-:S13]  /*c910*/  ISETP.NE.AND P0, PT, R19, 0x3, PT ;  /* 0x000000031300780c */ /* 0x000fda0003f05270 */
[----:B------:R-:W-:Y:S05]  /*c920*/  @!P0 BRA `(.L_x_307) ;  /* 0x0000000000048947 */ /* 0x000fea0003800000 */
[----:B------:R-:W-:Y:S01]  /*c930*/  BPT.TRAP 0x1 ;  /* 0x000000040000795c */ /* 0x000fe20000300000 */
.L_x_307:
[----:B------:R-:W0:Y:S01]  /*c940*/  S2R R5, SR_CgaCtaId ;  /* 0x0000000000057919 */ /* 0x000e220000008800 */
[----:B------:R-:W-:Y:S02]  /*c950*/  MOV R2, 0x400 ;  /* 0x0000040000027802 */ /* 0x000fe40000000f00 */
[----:B------:R-:W-:Y:S02]  /*c960*/  SHF.L.U32 R4, R0, 0x1f, RZ ;  /* 0x0000001f00047819 */ /* 0x000fe400000006ff */
[----:B0-----:R-:W-:-:S05]  /*c970*/  LEA R2, R5, R2, 0x18 ;  /* 0x0000000205027211 */ /* 0x001fca00078ec0ff */
[----:B------:R-:W-:-:S04]  /*c980*/  VIADD R2, R2, 0x20 ;  /* 0x0000002002027836 */ /* 0x000fc80000000000 */
[C---:B------:R-:W-:Y:S02]  /*c990*/  IMAD R7, R3.reuse, 0x8, R2 ;  /* 0x0000000803077824 */ /* 0x040fe400078e0202 */
[----:B------:R-:W-:Y:S02]  /*c9a0*/  VIADD R3, R3, 0x1 ;  /* 0x0000000103037836 */ /* 0x000fe40000000000 */
[----:B------:R-:W0:Y:S03]  /*c9b0*/  SYNCS.PHASECHK.TRANS64.TRYWAIT P0, [R7+URZ], R4 ;  /* 0x00000004070075a7 */ /* 0x000e26000800017f */
[----:B------:R-:W-:-:S04]  /*c9c0*/  ISETP.NE.AND P1, PT, R3, 0x4, PT ;  /* 0x000000040300780c */ /* 0x000fc80003f25270 */
[----:B------:R-:W-:Y:S02]  /*c9d0*/  SEL R5, RZ, 0x1, P1 ;  /* 0x00000001ff057807 */ /* 0x000fe40000800000 */
[----:B------:R-:W-:Y:S02]  /*c9e0*/  SEL R3, R3, RZ, P1 ;  /* 0x000000ff03037207 */ /* 0x000fe40000800000 */
[----:B------:R-:W-:Y:S02]  /*c9f0*/  LOP3.LUT R6, R0, R5, RZ, 0x3c, !PT ;  /* 0x0000000500067212 */ /* 0x000fe400078e3cff */
[----:B------:R-:W-:Y:S02]  /*ca00*/  LEA R8, R3, R2, 0x3 ;  /* 0x0000000203087211 */ /* 0x000fe400078e18ff */
[----:B------:R-:W-:Y:S01]  /*ca10*/  SHF.L.U32 R5, R6, 0x1f, RZ ;  /* 0x0000001f06057819 */ /* 0x000fe200000006ff */
[----:B0-----:R-:W-:Y:S06]  /*ca20*/  @!P0 BRA `(.L_x_308) ;  /* 0x0000000000dc8947 */ /* 0x001fec0003800000 */
.L_x_319:
[----:B------:R-:W1:Y:S01]  /*ca30*/  SYNCS.PHASECHK.TRANS64.TRYWAIT P0, [R8+URZ], R5 ;  /* 0x00000005080075a7 */ /* 0x000e62000800017f */
[----:B------:R-:W-:-:S05]  /*ca40*/  VIADD R0, R3, 0x1 ;  /* 0x0000000103007836 */ /* 0x000fca0000000000 */
[----:B------:R-:W-:-:S04]  /*ca50*/  ISETP.NE.AND P1, PT, R0, 0x4, PT ;  /* 0x000000040000780c */ /* 0x000fc80003f25270 */
[----:B------:R-:W-:Y:S02]  /*ca60*/  SEL R3, RZ, 0x1, P1 ;  /* 0x00000001ff037807 */ /* 0x000fe40000800000 */
[----:B0-----:R-:W-:Y:S02]  /*ca70*/  SEL R7, R0, RZ, P1 ;  /* 0x000000ff00077207 */ /* 0x001fe40000800000 */
[----:B------:R-:W-:-:S03]  /*ca80*/  LOP3.LUT R9, R6, R3, RZ, 0x3c, !PT ;  /* 0x0000000306097212 */ /* 0x000fc600078e3cff */
[----:B------:R-:W-:Y:S01]  /*ca90*/  IMAD R11, R7, 0x8, R2 ;  /* 0x00000008070b7824 */ /* 0x000fe200078e0202 */
[----:B------:R-:W-:Y:S01]  /*caa0*/  SHF.L.U32 R6, R9, 0x1f, RZ ;  /* 0x0000001f09067819 */ /* 0x000fe200000006ff */
[----:B-1----:R-:W-:Y:S06]  /*cab0*/  @!P0 BRA `(.L_x_309) ;  /* 0x0000000000cc8947 */ /* 0x002fec0003800000 */
.L_x_320:
[----:B------:R-:W1:Y:S01]  /*cac0*/  SYNCS.PHASECHK.TRANS64.TRYWAIT P0, [R11+URZ], R6 ;  /* 0x000000060b0075a7 */ /* 0x000e62000800017f */
[----:B------:R-:W-:-:S05]  /*cad0*/  VIADD R0, R7, 0x1 ;  /* 0x0000000107007836 */ /* 0x000fca0000000000 */
[----:B------:R-:W-:-:S04]  /*cae0*/  ISETP.NE.AND P1, PT, R0, 0x4, PT ;  /* 0x000000040000780c */ /* 0x000fc80003f25270 */
[----:B------:R-:W-:Y:S02]  /*caf0*/  SEL R4, RZ, 0x1, P1 ;  /* 0x00000001ff047807 */ /* 0x000fe40000800000 */
[----:B------:R-:W-:Y:S02]  /*cb00*/  SEL R3, R0, RZ, P1 ;  /* 0x000000ff00037207 */ /* 0x000fe40000800000 */
[----:B------:R-:W-:Y:S01]  /*cb10*/  LOP3.LUT R0, R9, R4, RZ, 0x3c, !PT ;  /* 0x0000000409007212 */ /* 0x000fe200078e3cff */
[----:B-1----:R-:W-:Y:S06]  /*cb20*/  @!P0 BRA `(.L_x_310) ;  /* 0x0000000000c48947 */ /* 0x002fec0003800000 */
.L_x_321:
[----:B------:R-:W-:Y:S01]  /*cb30*/  IMAD R3, R3, 0x8, R2 ;  /* 0x0000000803037824 */ /* 0x000fe200078e0202 */
[----:B------:R-:W-:-:S07]  /*cb40*/  SHF.L.U32 R0, R0, 0x1f, RZ ;  /* 0x0000001f00007819 */ /* 0x000fce00000006ff */
.L_x_311:
[----:B--2---:R2:W3:Y:S02]  /*cb50*/  SYNCS.PHASECHK.TRANS64.TRYWAIT P0, [R3+URZ], R0 ;  /* 0x00000000030075a7 */ /* 0x0044e4000800017f */
[----:B---3--:R-:W-:Y:S05]  /*cb60*/  @!P0 NANOSLEEP.SYNCS 0x989680 ;  /* 0x009896800000895d */ /* 0x008fea0003900000 */
[----:B------:R-:W3:Y:S02]  /*cb70*/  @!P0 SYNCS.PHASECHK.TRANS64 P0, [R3+URZ], R0 ;  /* 0x00000000030085a7 */ /* 0x000ee4000800007f */
[----:B---3--:R-:W-:Y:S05]  /*cb80*/  @!P0 BRA `(.L_x_311) ;  /* 0xfffffffc00f08947 */ /* 0x008fea000383ffff */
.L_x_306:
[----:B------:R-:W-:Y:S05]  /*cb90*/  BSYNC B0 ;  /* 0x0000000000007941 */ /* 0x000fea0003800000 */
.L_x_305:
[----:B------:R-:W-:Y:S05]  /*cba0*/  EXIT ;  /* 0x000000000000794d */ /* 0x000fea0003800000 */
.L_x_21:
[----:B----4-:R4:W0:Y:S02]  /*cbb0*/  SYNCS.PHASECHK.TRANS64.TRYWAIT P1, [R3+URZ], R0 ;  /* 0x00000000030075a7 */ /* 0x010824000802017f */
[----:B0-----:R-:W-:Y:S05]  /*cbc0*/  @!P1 NANOSLEEP.SYNCS 0x989680 ;  /* 0x009896800000995d */ /* 0x001fea0003900000 */
[----:B------:R-:W0:Y:S02]  /*cbd0*/  @!P1 SYNCS.PHASECHK.TRANS64 P1, [R3+URZ], R0 ;  /* 0x00000000030095a7 */ /* 0x000e24000802007f */
[----:B0-----:R-:W-:Y:S05]  /*cbe0*/  @!P1 BRA `(.L_x_21) ;  /* 0xfffffffc00f09947 */ /* 0x001fea000383ffff */
[----:B------:R-:W-:Y:S05]  /*cbf0*/  BRA `(.L_x_20) ;  /* 0xffffff4800487947 */ /* 0x000fea000383ffff */
.L_x_26:
[----:B-1----:R1:W3:Y:S02]  /*cc00*/  SYNCS.PHASECHK.TRANS64.TRYWAIT P1, [R5+URZ], R4 ;  /* 0x00000004050075a7 */ /* 0x0022e4000802017f */
[----:B---3--:R-:W-:Y:S05]  /*cc10*/  @!P1 NANOSLEEP.SYNCS 0x989680 ;  /* 0x009896800000995d */ /* 0x008fea0003900000 */
[----:B------:R-:W3:Y:S02]  /*cc20*/  @!P1 SYNCS.PHASECHK.TRANS64 P1, [R5+URZ], R4 ;  /* 0x00000004050095a7 */ /* 0x000ee4000802007f */
[----:B---3--:R-:W-:Y:S05]  /*cc30*/  @!P1 BRA `(.L_x_26) ;  /* 0xfffffffc00f09947 */ /* 0x008fea000383ffff */
[----:B------:R-:W-:Y:S05]  /*cc40*/  BRA `(.L_x_25) ;  /* 0xffffff50004c7947 */ /* 0x000fea000383ffff */
.L_x_293:
[----:B------:R-:W-:Y:S01]  /*cc50*/  BSSY B1, `(.L_x_312) ;  /* 0x0000006000017945 */ /* 0x000fe20003800000 */
[----:B------:R-:W-:-:S07]  /*cc60*/  IMAD.MOV.U32 R15, RZ, RZ, -0x1 ;  /* 0xffffffffff0f7424 */ /* 0x000fce00078e00ff */
[----:B------:R-:W-:Y:S05]  /*cc70*/  WARPSYNC.COLLECTIVE R15, `(.L_x_313) ;  /* 0x000000000f0c7348 */ /* 0x000fea0003c00000 */
[----:B------:R-:W-:Y:S02]  /*cc80*/  ELECT P6, UR62, PT ;  /* 0x00000000003e782f */ /* 0x000fe400038c0000 */
[----:B------:R-:W-:Y:S01]  /*cc90*/  MOV R14, UR62 ;  /* 0x0000003e000e7c02 */ /* 0x000fe20008000f00 */
[----:B------:R-:W-:Y:S10]  /*cca0*/  ENDCOLLECTIVE ;  /* 0x000000000000791b */ /* 0x000ff40003800000 */
.L_x_313:
[----:B------:R-:W-:Y:S05]  /*ccb0*/  BSYNC B1 ;  /* 0x0000000000017941 */ /* 0x000fea0003800000 */
.L_x_312:
[----:B------:R-:W-:Y:S05]  /*ccc0*/  BRA `(.L_x_314) ;  /* 0xfffffff0000c7947 */ /* 0x000fea000383ffff */
.L_x_296:
[----:B0-----:R0:W1:Y:S02]  /*ccd0*/  SYNCS.PHASECHK.TRANS64.TRYWAIT P0, [R20+URZ+0x20], R7 ;  /* 0x00002007140075a7 */ /* 0x001064000800017f */
[----:B-1----:R-:W-:Y:S05]  /*cce0*/  @!P0 NANOSLEEP.SYNCS 0x989680 ;  /* 0x009896800000895d */ /* 0x002fea0003900000 */
[----:B------:R-:W1:Y:S02]  /*ccf0*/  @!P0 SYNCS.PHASECHK.TRANS64 P0, [R20+URZ+0x20], R7 ;  /* 0x00002007140085a7 */ /* 0x000e64000800007f */
[----:B-1----:R-:W-:Y:S05]  /*cd00*/  @!P0 BRA `(.L_x_296) ;  /* 0xfffffffc00f08947 */ /* 0x002fea000383ffff */
[----:B------:R-:W-:Y:S05]  /*cd10*/  BRA `(.L_x_315) ;  /* 0xfffffff000447947 */ /* 0x000fea000383ffff */
.L_x_304:
[----:B------:R-:W-:Y:S01]  /*cd20*/  BSSY B0, `(.L_x_316) ;  /* 0x0000006000007945 */ /* 0x000fe20003800000 */
[----:B------:R-:W-:-:S07]  /*cd30*/  IMAD.MOV.U32 R15, RZ, RZ, -0x1 ;  /* 0xffffffffff0f7424 */ /* 0x000fce00078e00ff */
[----:B------:R-:W-:Y:S05]  /*cd40*/  WARPSYNC.COLLECTIVE R15, `(.L_x_317) ;  /* 0x000000000f0c7348 */ /* 0x000fea0003c00000 */
[----:B------:R-:W-:Y:S02]  /*cd50*/  ELECT P6, UR62, PT ;  /* 0x00000000003e782f */ /* 0x000fe400038c0000 */
[----:B------:R-:W-:Y:S01]  /*cd60*/  MOV R14, UR62 ;  /* 0x0000003e000e7c02 */ /* 0x000fe20008000f00 */
[----:B------:R-:W-:Y:S10]  /*cd70*/  ENDCOLLECTIVE ;  /* 0x000000000000791b */ /* 0x000ff40003800000 */
.L_x_317:
[----:B------:R-:W-:Y:S05]  /*cd80*/  BSYNC B0 ;  /* 0x0000000000007941 */ /* 0x000fea0003800000 */
.L_x_316:
[----:B------:R-:W-:Y:S05]  /*cd90*/  BRA `(.L_x_318) ;  /* 0xfffffff800d07947 */ /* 0x000fea000383ffff */
.L_x_308:
[----:B0-----:R0:W1:Y:S02]  /*cda0*/  SYNCS.PHASECHK.TRANS64.TRYWAIT P0, [R7+URZ], R4 ;  /* 0x00000004070075a7 */ /* 0x001064000800017f */
[----:B-1----:R-:W-:Y:S05]  /*cdb0*/  @!P0 NANOSLEEP.SYNCS 0x989680 ;  /* 0x009896800000895d */ /* 0x002fea0003900000 */
[----:B------:R-:W1:Y:S02]  /*cdc0*/  @!P0 SYNCS.PHASECHK.TRANS64 P0, [R7+URZ], R4 ;  /* 0x00000004070085a7 */ /* 0x000e64000800007f */
[----:B-1----:R-:W-:Y:S05]  /*cdd0*/  @!P0 BRA `(.L_x_308) ;  /* 0xfffffffc00f08947 */ /* 0x002fea000383ffff */
[----:B------:R-:W-:Y:S05]  /*cde0*/  BRA `(.L_x_319) ;  /* 0xfffffffc00107947 */ /* 0x000fea000383ffff */
.L_x_309:
[----:B0-----:R0:W1:Y:S02]  /*cdf0*/  SYNCS.PHASECHK.TRANS64.TRYWAIT P0, [R8+URZ], R5 ;  /* 0x00000005080075a7 */ /* 0x001064000800017f */
[----:B-1----:R-:W-:Y:S05]  /*ce00*/  @!P0 NANOSLEEP.SYNCS 0x989680 ;  /* 0x009896800000895d */ /* 0x002fea0003900000 */
[----:B------:R-:W1:Y:S02]  /*ce10*/  @!P0 SYNCS.PHASECHK.TRANS64 P0, [R8+URZ], R5 ;  /* 0x00000005080085a7 */ /* 0x000e64000800007f */
[----:B-1----:R-:W-:Y:S05]  /*ce20*/  @!P0 BRA `(.L_x_309) ;  /* 0xfffffffc00f08947 */ /* 0x002fea000383ffff */
[----:B------:R-:W-:Y:S05]  /*ce30*/  BRA `(.L_x_320) ;  /* 0xfffffffc00207947 */ /* 0x000fea000383ffff */
.L_x_310:
[----:B-1----:R1:W2:Y:S02]  /*ce40*/  SYNCS.PHASECHK.TRANS64.TRYWAIT P0, [R11+URZ], R6 ;  /* 0x000000060b0075a7 */ /* 0x0022a4000800017f */
[----:B--2---:R-:W-:Y:S05]  /*ce50*/  @!P0 NANOSLEEP.SYNCS 0x989680 ;  /* 0x009896800000895d */ /* 0x004fea0003900000 */
[----:B------:R-:W2:Y:S02]  /*ce60*/  @!P0 SYNCS.PHASECHK.TRANS64 P0, [R11+URZ], R6 ;  /* 0x000000060b0085a7 */ /* 0x000ea4000800007f */
[----:B--2---:R-:W-:Y:S05]  /*ce70*/  @!P0 BRA `(.L_x_310) ;  /* 0xfffffffc00f08947 */ /* 0x004fea000383ffff */
[----:B------:R-:W-:Y:S05]  /*ce80*/  BRA `(.L_x_321) ;  /* 0xfffffffc00287947 */ /* 0x000fea000383ffff */
.L_x_322:
[----:B------:R-:W-:-:S00]  /*ce90*/  BRA `(.L_x_322) ;  /* 0xfffffffc00fc7947 */ /* 0x000fc0000383ffff */
[----:B------:R-:W-:-:S00]  /*cea0*/  NOP ;  /* 0x0000000000007918 */ /* 0x000fc00000000000 */
        /* <DEDUP_REMOVED lines=13> */
.L_x_323:


//--------------------- .nv.global.init           --------------------------
	.section	.nv.global.init,"aw",@progbits
.nv.global.init:
	.type		$str$22,@object
	.size		$str$22,($str$23 - $str$22)
$str$22:
        /*0000*/ 	.byte	0x6b, 0x5f, 0x74, 0x69, 0x6c, 0x65, 0x5f, 0x63, 0x6f, 0x75, 0x6e, 0x74, 0x20, 0x3e, 0x3d, 0x20
        /*0010*/ 	.byte	0x31, 0x00
	.type		$str$23,@object
	.size		$str$23,(__unnamed_1 - $str$23)
$str$23:
        /*0012*/ 	.byte	0x2f, 0x74, 0x6d, 0x70, 0x2f, 0x63, 0x75, 0x74, 0x6c, 0x61, 0x73, 0x73, 0x5f, 0x73, 0x77, 0x65
        /*0022*/ 	.byte	0x65, 0x70, 0x5f, 0x73, 0x72, 0x63, 0x2f, 0x69, 0x6e, 0x63, 0x6c, 0x75, 0x64, 0x65, 0x2f, 0x63
        /*0032*/ 	.byte	0x75, 0x74, 0x6c, 0x61, 0x73, 0x73, 0x2f, 0x67, 0x65, 0x6d, 0x6d, 0x2f, 0x63, 0x6f, 0x6c, 0x6c
        /*0042*/ 	.byte	0x65, 0x63, 0x74, 0x69, 0x76, 0x65, 0x2f, 0x73, 0x6d, 0x39, 0x30, 0x5f, 0x6d, 0x6d, 0x61, 0x5f
        /*0052*/ 	.byte	0x74, 0x6d, 0x61, 0x5f, 0x67, 0x6d, 0x6d, 0x61, 0x5f, 0x73, 0x73, 0x5f, 0x77, 0x61, 0x72, 0x70
        /*0062*/ 	.byte	0x73, 0x70, 0x65, 0x63, 0x69, 0x61, 0x6c, 0x69, 0x7a, 0x65, 0x64, 0x2e, 0x68, 0x70, 0x70, 0x00
	.type		__unnamed_1,@object
	.size		__unnamed_1,(.L_0 - __unnamed_1)
__unnamed_1:
        /*0072*/ 	.byte	0x76, 0x6f, 0x69, 0x64, 0x20, 0x63, 0x75, 0x74, 0x6c, 0x61, 0x73, 0x73, 0x3a, 0x3a, 0x67, 0x65
        /* <DEDUP_REMOVED lines=180> */
        /*0bc2*/ 	.byte	0x65, 0x6e, 0x74, 0x69, 0x74, 0x79, 0x5d, 0x00
.L_0:


//--------------------- .nv.shared._ZN7cutlass13device_kernelINS_4gemm6kernel13GemmUniversalIN4cute5tupleIJiiiiEEENS1_10collective13CollectiveMmaINS1_34MainloopSm90TmaGmmaWarpSpecializedILi4ENS5_IJNS4_1CILi2EEENSA_ILi1EEESC_EEENS1_35KernelTmaWarpSpecializedCooperativeEEENS5_IJNSA_ILi256EEENSA_ILi128EEESH_EEENS_6half_tENS5_IJlSC_lEEESJ_SK_NS4_8TiledMMAINS4_8MMA_AtomIJNS4_4SM904GMMA26MMA_64x128x16_F32F16F16_SSILNSO_5MajorE0ELSQ_0ELNSO_7ScaleInE1ELSR_1EEEEEENS4_6LayoutISD_NS5_IJSC_NSA_ILi0EEESV_EEEEENS5_IJNS4_10UnderscoreESY_SY_EEEEENS4_13SM90_TMA_LOADENS4_14ComposedLayoutINS4_7SwizzleILi3ELi4ELi3EEENS4_18smem_ptr_flag_bitsILi16EEENSU_INS5_IJNSA_ILi8EEENSA_ILi64EEEEEENS5_IJS18_SC_EEEEEEEvNS4_8identityENS4_23SM90_TMA_LOAD_MULTICASTES1C_vS1D_EENS_8epilogue10collective6detail29Sm90TmaWarpSpecializedAdapterINS1H_15DefaultEpilogueISJ_SK_SK_NS1G_6thread17LinearCombinationISJ_Li1EffLNS1L_9ScaleType4KindE0ELNS_15FloatRoundStyleE2ESJ_EENS1_15EpilogueDefaultEEEEEvvEEEEvNT_6ParamsE --------------------------
	.section	.nv.shared._ZN7cutlass13device_kernelINS_4gemm6kernel13GemmUniversalIN4cute5tupleIJiiiiEEENS1_10collective13CollectiveMmaINS1_34MainloopSm90TmaGmmaWarpSpecializedILi4ENS5_IJNS4_1CILi2EEENSA_ILi1EEESC_EEENS1_35KernelTmaWarpSpecializedCooperativeEEENS5_IJNSA_ILi256EEENSA_ILi128EEESH_EEENS_6half_tENS5_IJlSC_lEEESJ_SK_NS4_8TiledMMAINS4_8MMA_AtomIJNS4_4SM904GMMA26MMA_64x128x16_F32F16F16_SSILNSO_5MajorE0ELSQ_0ELNSO_7ScaleInE1ELSR_1EEEEEENS4_6LayoutISD_NS5_IJSC_NSA_ILi0EEESV_EEEEENS5_IJNS4_10UnderscoreESY_SY_EEEEENS4_13SM90_TMA_LOADENS4_14ComposedLayoutINS4_7SwizzleILi3ELi4ELi3EEENS4_18smem_ptr_flag_bitsILi16EEENSU_INS5_IJNSA_ILi8EEENSA_ILi64EEEEEENS5_IJS18_SC_EEEEEEEvNS4_8identityENS4_23SM90_TMA_LOAD_MULTICASTES1C_vS1D_EENS_8epilogue10collective6detail29Sm90TmaWarpSpecializedAdapterINS1H_15DefaultEpilogueISJ_SK_SK_NS1G_6thread17LinearCombinationISJ_Li1EffLNS1L_9ScaleType4KindE0ELNS_15FloatRoundStyleE2ESJ_EENS1_15EpilogueDefaultEEEEEvvEEEEvNT_6ParamsE,"aw",@nobits
	.sectionflags	@""
	.align	16
	.zero		1024


//--------------------- .nv.shared.reserved.0     --------------------------
	.section	.nv.shared.reserved.0,"aw",@nobits
	.weak		__nv_reservedSMEM_offset_0_alias
	.size		__nv_reservedSMEM_offset_0_alias, 0, 0
	.other		__nv_reservedSMEM_offset_0_alias,@"STO_CUDA_RESERVED_SHARED STV_DEFAULT"
__nv_reservedSMEM_offset_0_alias:
	.zero		0


//--------------------- .nv.global                --------------------------
	.section	.nv.global,"aw",@nobits
.nv.global:
	.type		_ZN39_INTERNAL_23d56177_4_k_cu_c9b06f7c_39424cute1_E,@object
	.size		_ZN39_INTERNAL_23d56177_4_k_cu_c9b06f7c_39424cute1_E,(_ZN39_INTERNAL_23d56177_4_k_cu_c9b06f7c_39424cuda3std3__45__cpo6cbeginE - _ZN39_INTERNAL_23d56177_4_k_cu_c9b06f7c_39424cute1_E)
_ZN39_INTERNAL_23d56177_4_k_cu_c9b06f7c_39424cute1_E:
	.zero		1
	.type		_ZN39_INTERNAL_23d56177_4_k_cu_c9b06f7c_39424cuda3std3__45__cpo6cbeginE,@object
	.size		_ZN39_INTERNAL_23d56177_4_k_cu_c9b06f7c_39424cuda3std3__45__cpo6cbeginE,(_ZN39_INTERNAL_23d56177_4_k_cu_c9b06f7c_39424cuda3std3__48in_placeE - _ZN39_INTERNAL_23d56177_4_k_cu_c9b06f7c_39424cuda3std3__45__cpo6cbeginE)
_ZN39_INTERNAL_23d56177_4_k_cu_c9b06f7c_39424cuda3std3__45__cpo6cbeginE:
	.zero		1
	.type		_ZN39_INTERNAL_23d56177_4_k_cu_c9b06f7c_39424cuda3std3__48in_placeE,@object
	.size		_ZN39_INTERNAL_23d56177_4_k_cu_c9b06f7c_39424cuda3std3__48in_placeE,(_ZN39_INTERNAL_23d56177_4_k_cu_c9b06f7c_39424cuda3std6ranges3__45__cpo9iter_moveE - _ZN39_INTERNAL_23d56177_4_k_cu_c9b06f7c_39424cuda3std3__48in_placeE)
_ZN39_INTERNAL_23d56177_4_k_cu_c9b06f7c_39424cuda3std3__48in_placeE:
	.zero		1
	.type		_ZN39_INTERNAL_23d56177_4_k_cu_c9b06f7c_39424cuda3std6ranges3__45__cpo9iter_moveE,@object
	.size		_ZN39_INTERNAL_23d56177_4_k_cu_c9b06f7c_39424cuda3std6ranges3__45__cpo9iter_moveE,(_ZN39_INTERNAL_23d56177_4_k_cu_c9b06f7c_39424cuda3std3__45__cpo5beginE - _ZN39_INTERNAL_23d56177_4_k_cu_c9b06f7c_39424cuda3std6ranges3__45__cpo9iter_moveE)
_ZN39_INTERNAL_23d56177_4_k_cu_c9b06f7c_39424cuda3std6ranges3__45__cpo9iter_moveE:
	.zero		1
	.type		_ZN39_INTERNAL_23d56177_4_k_cu_c9b06f7c_39424cuda3std3__45__cpo5beginE,@object
	.size		_ZN39_INTERNAL_23d56177_4_k_cu_c9b06f7c_39424cuda3std3__45__cpo5beginE,(_ZN39_INTERNAL_23d56177_4_k_cu_c9b06f7c_39424cuda3std3__441_GLOBAL__N__23d56177_4_k_cu_c9b06f7c_39426ignoreE - _ZN39_INTERNAL_23d56177_4_k_cu_c9b06f7c_39424cuda3std3__45__cpo5beginE)
_ZN39_INTERNAL_23d56177_4_k_cu_c9b06f7c_39424cuda3std3__45__cpo5beginE:
	.zero		1
	.type		_ZN39_INTERNAL_23d56177_4_k_cu_c9b06f7c_39424cuda3std3__441_GLOBAL__N__23d56177_4_k_cu_c9b06f7c_39426ignoreE,@object
	.size		_ZN39_INTERNAL_23d56177_4_k_cu_c9b06f7c_39424cuda3std3__441_GLOBAL__N__23d56177_4_k_cu_c9b06f7c_39426ignoreE,(_ZN39_INTERNAL_23d56177_4_k_cu_c9b06f7c_39424cute7productE - _ZN39_INTERNAL_23d56177_4_k_cu_c9b06f7c_39424cuda3std3__441_GLOBAL__N__23d56177_4_k_cu_c9b06f7c_39426ignoreE)
_ZN39_INTERNAL_23d56177_4_k_cu_c9b06f7c_39424cuda3std3__441_GLOBAL__N__23d56177_4_k_cu_c9b06f7c_39426ignoreE:
	.zero		1
	.type		_ZN39_INTERNAL_23d56177_4_k_cu_c9b06f7c_39424cute7productE,@object
	.size		_ZN39_INTERNAL_23d56177_4_k_cu_c9b06f7c_39424cute7productE,(_ZN39_INTERNAL_23d56177_4_k_cu_c9b06f7c_39424cuda3std3__45__cpo3endE - _ZN39_INTERNAL_23d56177_4_k_cu_c9b06f7c_39424cute7productE)
_ZN39_INTERNAL_23d56177_4_k_cu_c9b06f7c_39424cute7productE:
	.zero		1
	.type		_ZN39_INTERNAL_23d56177_4_k_cu_c9b06f7c_39424cuda3std3__45__cpo3endE,@object
	.size		_ZN39_INTERNAL_23d56177_4_k_cu_c9b06f7c_39424cuda3std3__45__cpo3endE,(_ZN39_INTERNAL_23d56177_4_k_cu_c9b06f7c_39424cuda3std3__419piecewise_constructE - _ZN39_INTERNAL_23d56177_4_k_cu_c9b06f7c_39424cuda3std3__45__cpo3endE)
_ZN39_INTERNAL_23d56177_4_k_cu_c9b06f7c_39424cuda3std3__45__cpo3endE:
	.zero		1
	.type		_ZN39_INTERNAL_23d56177_4_k_cu_c9b06f7c_39424cuda3std3__419piecewise_constructE,@object
	.size		_ZN39_INTERNAL_23d56177_4_k_cu_c9b06f7c_39424cuda3std3__419piecewise_constructE,(_ZN39_INTERNAL_23d56177_4_k_cu_c9b06f7c_39424cuda3std3__45__cpo4cendE - _ZN39_INTERNAL_23d56177_4_k_cu_c9b06f7c_39424cuda3std3__419piecewise_constructE)
_ZN39_INTERNAL_23d56177_4_k_cu_c9b06f7c_39424cuda3std3__419piecewise_constructE:
	.zero		1
	.type		_ZN39_INTERNAL_23d56177_4_k_cu_c9b06f7c_39424cuda3std3__45__cpo4cendE,@object
	.size		_ZN39_INTERNAL_23d56177_4_k_cu_c9b06f7c_39424cuda3std3__45__cpo4cendE,(_ZN39_INTERNAL_23d56177_4_k_cu_c9b06f7c_39424cuda3std6ranges3__45__cpo4swapE - _ZN39_INTERNAL_23d56177_4_k_cu_c9b06f7c_39424cuda3std3__45__cpo4cendE)
_ZN39_INTERNAL_23d56177_4_k_cu_c9b06f7c_39424cuda3std3__45__cpo4cendE:
	.zero		1
	.type		_ZN39_INTERNAL_23d56177_4_k_cu_c9b06f7c_39424cuda3std6ranges3__45__cpo4swapE,@object
	.size		_ZN39_INTERNAL_23d56177_4_k_cu_c9b06f7c_39424cuda3std6ranges3__45__cpo4swapE,(.L_8 - _ZN39_INTERNAL_23d56177_4_k_cu_c9b06f7c_39424cuda3std6ranges3__45__cpo4swapE)
_ZN39_INTERNAL_23d56177_4_k_cu_c9b06f7c_39424cuda3std6ranges3__45__cpo4swapE:
	.zero		1
.L_8:


//--------------------- .nv.constant0._ZN7cutlass13device_kernelINS_4gemm6kernel13GemmUniversalIN4cute5tupleIJiiiiEEENS1_10collective13CollectiveMmaINS1_34MainloopSm90TmaGmmaWarpSpecializedILi4ENS5_IJNS4_1CILi2EEENSA_ILi1EEESC_EEENS1_35KernelTmaWarpSpecializedCooperativeEEENS5_IJNSA_ILi256EEENSA_ILi128EEESH_EEENS_6half_tENS5_IJlSC_lEEESJ_SK_NS4_8TiledMMAINS4_8MMA_AtomIJNS4_4SM904GMMA26MMA_64x128x16_F32F16F16_SSILNSO_5MajorE0ELSQ_0ELNSO_7ScaleInE1ELSR_1EEEEEENS4_6LayoutISD_NS5_IJSC_NSA_ILi0EEESV_EEEEENS5_IJNS4_10UnderscoreESY_SY_EEEEENS4_13SM90_TMA_LOADENS4_14ComposedLayoutINS4_7SwizzleILi3ELi4ELi3EEENS4_18smem_ptr_flag_bitsILi16EEENSU_INS5_IJNSA_ILi8EEENSA_ILi64EEEEEENS5_IJS18_SC_EEEEEEEvNS4_8identityENS4_23SM90_TMA_LOAD_MULTICASTES1C_vS1D_EENS_8epilogue10collective6detail29Sm90TmaWarpSpecializedAdapterINS1H_15DefaultEpilogueISJ_SK_SK_NS1G_6thread17LinearCombinationISJ_Li1EffLNS1L_9ScaleType4KindE0ELNS_15FloatRoundStyleE2ESJ_EENS1_15EpilogueDefaultEEEEEvvEEEEvNT_6ParamsE --------------------------
	.section	.nv.constant0._ZN7cutlass13device_kernelINS_4gemm6kernel13GemmUniversalIN4cute5tupleIJiiiiEEENS1_10collective13CollectiveMmaINS1_34MainloopSm90TmaGmmaWarpSpecializedILi4ENS5_IJNS4_1CILi2EEENSA_ILi1EEESC_EEENS1_35KernelTmaWarpSpecializedCooperativeEEENS5_IJNSA_ILi256EEENSA_ILi128EEESH_EEENS_6half_tENS5_IJlSC_lEEESJ_SK_NS4_8TiledMMAINS4_8MMA_AtomIJNS4_4SM904GMMA26MMA_64x128x16_F32F16F16_SSILNSO_5MajorE0ELSQ_0ELNSO_7ScaleInE1ELSR_1EEEEEENS4_6LayoutISD_NS5_IJSC_NSA_ILi0EEESV_EEEEENS5_IJNS4_10UnderscoreESY_SY_EEEEENS4_13SM90_TMA_LOADENS4_14ComposedLayoutINS4_7SwizzleILi3ELi4ELi3EEENS4_18smem_ptr_flag_bitsILi16EEENSU_INS5_IJNSA_ILi8EEENSA_ILi64EEEEEENS5_IJS18_SC_EEEEEEEvNS4_8identityENS4_23SM90_TMA_LOAD_MULTICASTES1C_vS1D_EENS_8epilogue10collective6detail29Sm90TmaWarpSpecializedAdapterINS1H_15DefaultEpilogueISJ_SK_SK_NS1G_6thread17LinearCombinationISJ_Li1EffLNS1L_9ScaleType4KindE0ELNS_15FloatRoundStyleE2ESJ_EENS1_15EpilogueDefaultEEEEEvvEEEEvNT_6ParamsE,"a",@progbits
	.sectionflags	@""
	.align	4
.nv.constant0._ZN7cutlass13device_kernelINS_4gemm6kernel13GemmUniversalIN4cute5tupleIJiiiiEEENS1_10collective13CollectiveMmaINS1_34MainloopSm90TmaGmmaWarpSpecializedILi4ENS5_IJNS4_1CILi2EEENSA_ILi1EEESC_EEENS1_35KernelTmaWarpSpecializedCooperativeEEENS5_IJNSA_ILi256EEENSA_ILi128EEESH_EEENS_6half_tENS5_IJlSC_lEEESJ_SK_NS4_8TiledMMAINS4_8MMA_AtomIJNS4_4SM904GMMA26MMA_64x128x16_F32F16F16_SSILNSO_5MajorE0ELSQ_0ELNSO_7ScaleInE1ELSR_1EEEEEENS4_6LayoutISD_NS5_IJSC_NSA_ILi0EEESV_EEEEENS5_IJNS4_10UnderscoreESY_SY_EEEEENS4_13SM90_TMA_LOADENS4_14ComposedLayoutINS4_7SwizzleILi3ELi4ELi3EEENS4_18smem_ptr_flag_bitsILi16EEENSU_INS5_IJNSA_ILi8EEENSA_ILi64EEEEEENS5_IJS18_SC_EEEEEEEvNS4_8identityENS4_23SM90_TMA_LOAD_MULTICASTES1C_vS1D_EENS_8epilogue10collective6detail29Sm90TmaWarpSpecializedAdapterINS1H_15DefaultEpilogueISJ_SK_SK_NS1G_6thread17LinearCombinationISJ_Li1EffLNS1L_9ScaleType4KindE0ELNS_15FloatRoundStyleE2ESJ_EENS1_15EpilogueDefaultEEEEEvvEEEEvNT_6ParamsE:
	.zero		1664


//--------------------- SYMBOLS --------------------------

	.type		.nv.reservedSmem.offset0,@object
	.size		.nv.reservedSmem.offset0,0x4
	.type		__assertfail,@function
